//
// Generated by NVIDIA NVVM Compiler
//
// Compiler Build ID: CL-36424714
// Cuda compilation tools, release 13.0, V13.0.88
// Based on NVVM 20.0.0
//

.version 9.0
.target sm_100
.address_size 64

	// .globl	_Z11set_latticePb
.global .align 4 .b8 precalc_xorwow_matrix[102400];
.global .align 4 .b8 precalc_xorwow_offset_matrix[102400];
.global .align 4 .b8 mrg32k3aM1[2304];
.global .align 4 .b8 mrg32k3aM2[2304];
.global .align 4 .b8 mrg32k3aM1SubSeq[2016];
.global .align 4 .b8 mrg32k3aM2SubSeq[2016];
.global .align 4 .b8 mrg32k3aM1Seq[2304];
.global .align 4 .b8 mrg32k3aM2Seq[2304];
.const .align 8 .b8 __cr_lgamma_table[72];

.visible .entry _Z11set_latticePb(
	.param .u64 .ptr .align 1 _Z11set_latticePb_param_0
)
{
	.reg .pred 	%p<8>;
	.reg .b16 	%rs<5>;
	.reg .b32 	%r<25>;
	.reg .b64 	%rd<12>;

	ld.param.u64 	%rd6, [_Z11set_latticePb_param_0];
	cvta.to.global.u64 	%rd1, %rd6;
	mov.u32 	%r22, %tid.x;
	shr.u32 	%r2, %r22, 9;
	sub.s32 	%r3, 2048, %r2;
	and.b32  	%r4, %r3, 15;
	and.b32  	%r5, %r3, 4080;
	mov.b32 	%r21, 0;
$L__BB0_1:
	.pragma "nounroll";
	mov.u32 	%r6, %r22;
	cvt.u64.u32 	%rd7, %r6;
	add.s64 	%rd2, %rd1, %rd7;
	mov.b16 	%rs1, 1;
	st.global.u8 	[%rd2], %rs1;
	st.global.u8 	[%rd2+512], %rs1;
	st.global.u8 	[%rd2+1024], %rs1;
	st.global.u8 	[%rd2+1536], %rs1;
	st.global.u8 	[%rd2+2048], %rs1;
	st.global.u8 	[%rd2+2560], %rs1;
	st.global.u8 	[%rd2+3072], %rs1;
	st.global.u8 	[%rd2+3584], %rs1;
	st.global.u8 	[%rd2+4096], %rs1;
	st.global.u8 	[%rd2+4608], %rs1;
	st.global.u8 	[%rd2+5120], %rs1;
	st.global.u8 	[%rd2+5632], %rs1;
	st.global.u8 	[%rd2+6144], %rs1;
	st.global.u8 	[%rd2+6656], %rs1;
	st.global.u8 	[%rd2+7168], %rs1;
	st.global.u8 	[%rd2+7680], %rs1;
	add.s32 	%r22, %r6, 8192;
	add.s32 	%r21, %r21, 16;
	setp.ne.s32 	%p1, %r21, %r5;
	@%p1 bra 	$L__BB0_1;
	setp.eq.s32 	%p2, %r4, 0;
	@%p2 bra 	$L__BB0_11;
	and.b32  	%r10, %r3, 7;
	setp.lt.u32 	%p3, %r4, 8;
	@%p3 bra 	$L__BB0_5;
	mov.b16 	%rs2, 1;
	st.global.u8 	[%rd2+8192], %rs2;
	st.global.u8 	[%rd2+8704], %rs2;
	st.global.u8 	[%rd2+9216], %rs2;
	st.global.u8 	[%rd2+9728], %rs2;
	st.global.u8 	[%rd2+10240], %rs2;
	st.global.u8 	[%rd2+10752], %rs2;
	st.global.u8 	[%rd2+11264], %rs2;
	st.global.u8 	[%rd2+11776], %rs2;
	add.s32 	%r22, %r6, 12288;
$L__BB0_5:
	setp.eq.s32 	%p4, %r10, 0;
	@%p4 bra 	$L__BB0_11;
	setp.lt.u32 	%p5, %r10, 4;
	@%p5 bra 	$L__BB0_8;
	cvt.u64.u32 	%rd8, %r22;
	add.s64 	%rd9, %rd1, %rd8;
	mov.b16 	%rs3, 1;
	st.global.u8 	[%rd9], %rs3;
	st.global.u8 	[%rd9+512], %rs3;
	st.global.u8 	[%rd9+1024], %rs3;
	st.global.u8 	[%rd9+1536], %rs3;
	add.s32 	%r22, %r22, 2048;
$L__BB0_8:
	and.b32  	%r19, %r3, 3;
	setp.eq.s32 	%p6, %r19, 0;
	@%p6 bra 	$L__BB0_11;
	cvt.u64.u32 	%rd10, %r22;
	add.s64 	%rd11, %rd1, %rd10;
	mul.lo.s32 	%r24, %r2, -3;
$L__BB0_10:
	.pragma "nounroll";
	mov.b16 	%rs4, 1;
	st.global.u8 	[%rd11], %rs4;
	add.s64 	%rd11, %rd11, 512;
	add.s32 	%r24, %r24, 1;
	setp.ne.s32 	%p7, %r24, 0;
	@%p7 bra 	$L__BB0_10;
$L__BB0_11:
	ret;

}
	// .globl	_Z12iterate_gridfffbPbPfS0_i
.visible .entry _Z12iterate_gridfffbPbPfS0_i(
	.param .f32 _Z12iterate_gridfffbPbPfS0_i_param_0,
	.param .f32 _Z12iterate_gridfffbPbPfS0_i_param_1,
	.param .f32 _Z12iterate_gridfffbPbPfS0_i_param_2,
	.param .u8 _Z12iterate_gridfffbPbPfS0_i_param_3,
	.param .u64 .ptr .align 1 _Z12iterate_gridfffbPbPfS0_i_param_4,
	.param .u64 .ptr .align 1 _Z12iterate_gridfffbPbPfS0_i_param_5,
	.param .u64 .ptr .align 1 _Z12iterate_gridfffbPbPfS0_i_param_6,
	.param .u32 _Z12iterate_gridfffbPbPfS0_i_param_7
)
{
	.reg .pred 	%p<9>;
	.reg .b16 	%rs<7>;
	.reg .b32 	%r<97>;
	.reg .b32 	%f<38>;
	.reg .b64 	%rd<20>;

	ld.param.f32 	%f5, [_Z12iterate_gridfffbPbPfS0_i_param_0];
	ld.param.f32 	%f6, [_Z12iterate_gridfffbPbPfS0_i_param_1];
	ld.param.f32 	%f7, [_Z12iterate_gridfffbPbPfS0_i_param_2];
	ld.param.s8 	%rs1, [_Z12iterate_gridfffbPbPfS0_i_param_3];
	ld.param.u64 	%rd5, [_Z12iterate_gridfffbPbPfS0_i_param_4];
	ld.param.u64 	%rd6, [_Z12iterate_gridfffbPbPfS0_i_param_5];
	ld.param.u64 	%rd7, [_Z12iterate_gridfffbPbPfS0_i_param_6];
	ld.param.u32 	%r24, [_Z12iterate_gridfffbPbPfS0_i_param_7];
	cvta.to.global.u64 	%rd1, %rd5;
	mov.u32 	%r25, %tid.x;
	add.s32 	%r26, %r24, %r25;
	xor.b32  	%r27, %r26, -1429050551;
	mul.lo.s32 	%r28, %r27, 1099087573;
	setp.gt.s32 	%p1, %r26, -1;
	selp.b32 	%r29, -644748465, -1947113066, %p1;
	cvt.s32.s16 	%r30, %rs1;
	shl.b32 	%r31, %r25, 1;
	add.s32 	%r90, %r31, %r30;
	cvta.to.global.u64 	%rd8, %rd6;
	cvta.to.global.u64 	%rd9, %rd7;
	add.s32 	%r91, %r28, 5783321;
	xor.b32  	%r92, %r29, 88675123;
	add.s32 	%r93, %r29, 521288629;
	xor.b32  	%r94, %r28, 362436069;
	add.s32 	%r95, %r28, 123456789;
	add.f32 	%f1, %f7, %f7;
	mul.wide.u32 	%rd10, %r25, 4;
	add.s64 	%rd2, %rd8, %rd10;
	add.s64 	%rd3, %rd9, %rd10;
	add.s32 	%r32, %r29, %r28;
	add.s32 	%r89, %r32, 6977678;
$L__BB1_1:
	mov.u32 	%r11, %r94;
	mov.u32 	%r94, %r93;
	mov.u32 	%r93, %r92;
	mov.u32 	%r92, %r91;
	shr.s32 	%r33, %r90, 31;
	shr.u32 	%r34, %r33, 22;
	add.s32 	%r35, %r90, %r34;
	shr.s32 	%r15, %r35, 10;
	and.b32  	%r16, %r15, 1;
	setp.eq.b32 	%p2, %r16, 1;
	@%p2 bra 	$L__BB1_3;
	and.b32  	%r44, %r35, -1024;
	sub.s32 	%r96, %r90, %r44;
	bra.uni 	$L__BB1_4;
$L__BB1_3:
	and.b32  	%r39, %r35, -1024;
	sub.s32 	%r40, %r39, %r90;
	add.s32 	%r96, %r40, 1023;
$L__BB1_4:
	cvt.s64.s32 	%rd11, %r90;
	add.s64 	%rd4, %rd1, %rd11;
	setp.eq.s32 	%p3, %r16, 0;
	ld.global.s8 	%rs2, [%rd4];
	mul.wide.s16 	%r45, %rs2, 4;
	add.s32 	%r46, %r96, -1;
	and.b32  	%r47, %r46, 1023;
	shl.b32 	%r48, %r15, 10;
	and.b32  	%r49, %r48, 1047552;
	or.b32  	%r50, %r47, %r49;
	or.b32  	%r51, %r49, 1023;
	sub.s32 	%r52, %r51, %r47;
	selp.b32 	%r53, %r50, %r52, %p3;
	cvt.u64.u32 	%rd12, %r53;
	add.s64 	%rd13, %rd1, %rd12;
	ld.global.s8 	%r54, [%rd13];
	add.s32 	%r55, %r96, 1;
	and.b32  	%r56, %r55, 1023;
	or.b32  	%r57, %r56, %r49;
	sub.s32 	%r58, %r51, %r56;
	selp.b32 	%r59, %r57, %r58, %p3;
	cvt.u64.u32 	%rd14, %r59;
	add.s64 	%rd15, %rd1, %rd14;
	ld.global.s8 	%r60, [%rd15];
	add.s32 	%r61, %r54, %r60;
	shl.b32 	%r62, %r61, 1;
	add.s32 	%r63, %r62, -2;
	cvt.rn.f32.s32 	%f9, %r63;
	add.s32 	%r64, %r15, 1023;
	and.b32  	%r65, %r96, 1023;
	shl.b32 	%r66, %r64, 10;
	and.b32  	%r67, %r66, 1047552;
	and.b32  	%r68, %r64, 1;
	setp.eq.b32 	%p4, %r68, 1;
	or.b32  	%r69, %r65, %r67;
	sub.s32 	%r70, %r67, %r65;
	add.s32 	%r71, %r70, 1023;
	selp.b32 	%r72, %r71, %r69, %p4;
	cvt.u64.u32 	%rd16, %r72;
	add.s64 	%rd17, %rd1, %rd16;
	ld.global.s8 	%rs3, [%rd17];
	cvt.rn.f32.s16 	%f10, %rs3;
	fma.rn.f32 	%f11, %f1, %f10, %f9;
	add.s32 	%r73, %r48, 1024;
	and.b32  	%r74, %r73, 1047552;
	or.b32  	%r75, %r65, %r74;
	sub.s32 	%r76, %r74, %r65;
	add.s32 	%r77, %r76, 1023;
	selp.b32 	%r78, %r77, %r75, %p3;
	cvt.u64.u32 	%rd18, %r78;
	add.s64 	%rd19, %rd1, %rd18;
	ld.global.s8 	%rs4, [%rd19];
	cvt.rn.f32.s16 	%f12, %rs4;
	fma.rn.f32 	%f13, %f1, %f12, %f11;
	sub.f32 	%f14, %f13, %f1;
	add.s32 	%r79, %r45, -2;
	cvt.rn.f32.s32 	%f15, %r79;
	add.f32 	%f16, %f5, %f14;
	mul.f32 	%f2, %f16, %f15;
	sub.s32 	%r20, 2, %r45;
	setp.lt.f32 	%p5, %f2, 0f00000000;
	mov.f32 	%f37, 0f3F800000;
	@%p5 bra 	$L__BB1_6;
	neg.f32 	%f17, %f2;
	div.rn.f32 	%f18, %f17, %f6;
	fma.rn.f32 	%f19, %f18, 0f3BBB989D, 0f3F000000;
	cvt.sat.f32.f32 	%f20, %f19;
	mov.f32 	%f21, 0f4B400001;
	mov.f32 	%f22, 0f437C0000;
	fma.rm.f32 	%f23, %f20, %f22, %f21;
	add.f32 	%f24, %f23, 0fCB40007F;
	neg.f32 	%f25, %f24;
	fma.rn.f32 	%f26, %f18, 0f3FB8AA3B, %f25;
	fma.rn.f32 	%f27, %f18, 0f32A57060, %f26;
	mov.b32 	%r80, %f23;
	shl.b32 	%r81, %r80, 23;
	mov.b32 	%f28, %r81;
	ex2.approx.ftz.f32 	%f29, %f27;
	mul.f32 	%f37, %f29, %f28;
$L__BB1_6:
	shr.u32 	%r82, %r95, 2;
	xor.b32  	%r83, %r82, %r95;
	shl.b32 	%r84, %r92, 4;
	shl.b32 	%r85, %r83, 1;
	xor.b32  	%r86, %r84, %r85;
	xor.b32  	%r87, %r86, %r92;
	xor.b32  	%r91, %r87, %r83;
	add.s32 	%r88, %r89, %r91;
	cvt.rn.f32.u32 	%f30, %r88;
	fma.rn.f32 	%f31, %f30, 0f2F800000, 0f2F000000;
	setp.geu.f32 	%p6, %f31, %f37;
	@%p6 bra 	$L__BB1_8;
	ld.global.f32 	%f32, [%rd2];
	add.f32 	%f33, %f2, %f32;
	st.global.f32 	[%rd2], %f33;
	ld.global.f32 	%f34, [%rd3];
	cvt.rn.f32.s32 	%f35, %r20;
	add.f32 	%f36, %f34, %f35;
	st.global.f32 	[%rd3], %f36;
	ld.global.u8 	%rs5, [%rd4];
	setp.eq.s16 	%p7, %rs5, 0;
	selp.u16 	%rs6, 1, 0, %p7;
	st.global.u8 	[%rd4], %rs6;
$L__BB1_8:
	add.s32 	%r22, %r90, 1024;
	add.s32 	%r89, %r89, 362437;
	setp.lt.s32 	%p8, %r90, 1047552;
	mov.u32 	%r90, %r22;
	mov.u32 	%r95, %r11;
	@%p8 bra 	$L__BB1_1;
	ret;

}
	// .globl	_Z9reset_vecPf
.visible .entry _Z9reset_vecPf(
	.param .u64 .ptr .align 1 _Z9reset_vecPf_param_0
)
{
	.reg .b32 	%r<3>;
	.reg .b64 	%rd<5>;

	ld.param.u64 	%rd1, [_Z9reset_vecPf_param_0];
	cvta.to.global.u64 	%rd2, %rd1;
	mov.u32 	%r1, %tid.x;
	mul.wide.u32 	%rd3, %r1, 4;
	add.s64 	%rd4, %rd2, %rd3;
	mov.b32 	%r2, 0;
	st.global.u32 	[%rd4], %r2;
	ret;

}
	// .globl	_Z7vec_sumPfS_
.visible .entry _Z7vec_sumPfS_(
	.param .u64 .ptr .align 1 _Z7vec_sumPfS__param_0,
	.param .u64 .ptr .align 1 _Z7vec_sumPfS__param_1
)
{
	.reg .pred 	%p<11>;
	.reg .b32 	%r<2>;
	.reg .b32 	%f<31>;
	.reg .b64 	%rd<7>;

	ld.param.u64 	%rd4, [_Z7vec_sumPfS__param_0];
	ld.param.u64 	%rd3, [_Z7vec_sumPfS__param_1];
	cvta.to.global.u64 	%rd1, %rd4;
	mov.u32 	%r1, %tid.x;
	mul.wide.u32 	%rd5, %r1, 4;
	add.s64 	%rd2, %rd1, %rd5;
	setp.gt.u32 	%p1, %r1, 255;
	@%p1 bra 	$L__BB3_2;
	ld.global.f32 	%f1, [%rd2+1024];
	ld.global.f32 	%f2, [%rd2];
	add.f32 	%f3, %f1, %f2;
	st.global.f32 	[%rd2], %f3;
$L__BB3_2:
	bar.sync 	0;
	setp.gt.u32 	%p2, %r1, 127;
	@%p2 bra 	$L__BB3_4;
	ld.global.f32 	%f4, [%rd2+512];
	ld.global.f32 	%f5, [%rd2];
	add.f32 	%f6, %f4, %f5;
	st.global.f32 	[%rd2], %f6;
$L__BB3_4:
	bar.sync 	0;
	setp.gt.u32 	%p3, %r1, 63;
	@%p3 bra 	$L__BB3_6;
	ld.global.f32 	%f7, [%rd2+256];
	ld.global.f32 	%f8, [%rd2];
	add.f32 	%f9, %f7, %f8;
	st.global.f32 	[%rd2], %f9;
$L__BB3_6:
	bar.sync 	0;
	setp.gt.u32 	%p4, %r1, 31;
	@%p4 bra 	$L__BB3_8;
	ld.global.f32 	%f10, [%rd2+128];
	ld.global.f32 	%f11, [%rd2];
	add.f32 	%f12, %f10, %f11;
	st.global.f32 	[%rd2], %f12;
$L__BB3_8:
	bar.sync 	0;
	setp.gt.u32 	%p5, %r1, 15;
	@%p5 bra 	$L__BB3_10;
	ld.global.f32 	%f13, [%rd2+64];
	ld.global.f32 	%f14, [%rd2];
	add.f32 	%f15, %f13, %f14;
	st.global.f32 	[%rd2], %f15;
$L__BB3_10:
	bar.sync 	0;
	setp.gt.u32 	%p6, %r1, 7;
	@%p6 bra 	$L__BB3_12;
	ld.global.f32 	%f16, [%rd2+32];
	ld.global.f32 	%f17, [%rd2];
	add.f32 	%f18, %f16, %f17;
	st.global.f32 	[%rd2], %f18;
$L__BB3_12:
	bar.sync 	0;
	setp.gt.u32 	%p7, %r1, 3;
	@%p7 bra 	$L__BB3_14;
	ld.global.f32 	%f19, [%rd2+16];
	ld.global.f32 	%f20, [%rd2];
	add.f32 	%f21, %f19, %f20;
	st.global.f32 	[%rd2], %f21;
$L__BB3_14:
	bar.sync 	0;
	setp.gt.u32 	%p8, %r1, 1;
	@%p8 bra 	$L__BB3_16;
	ld.global.f32 	%f22, [%rd2+8];
	ld.global.f32 	%f23, [%rd2];
	add.f32 	%f24, %f22, %f23;
	st.global.f32 	[%rd2], %f24;
$L__BB3_16:
	bar.sync 	0;
	setp.ne.s32 	%p9, %r1, 0;
	@%p9 bra 	$L__BB3_18;
	ld.global.f32 	%f25, [%rd1+4];
	ld.global.f32 	%f26, [%rd2];
	add.f32 	%f27, %f25, %f26;
	st.global.f32 	[%rd2], %f27;
$L__BB3_18:
	setp.ne.s32 	%p10, %r1, 0;
	bar.sync 	0;
	@%p10 bra 	$L__BB3_20;
	cvta.to.global.u64 	%rd6, %rd3;
	ld.global.f32 	%f28, [%rd1];
	ld.global.f32 	%f29, [%rd6];
	add.f32 	%f30, %f28, %f29;
	st.global.f32 	[%rd6], %f30;
$L__BB3_20:
	ret;

}
	// .globl	_Z7set_valPff
.visible .entry _Z7set_valPff(
	.param .u64 .ptr .align 1 _Z7set_valPff_param_0,
	.param .f32 _Z7set_valPff_param_1
)
{
	.reg .b32 	%f<2>;
	.reg .b64 	%rd<3>;

	ld.param.u64 	%rd1, [_Z7set_valPff_param_0];
	ld.param.f32 	%f1, [_Z7set_valPff_param_1];
	cvta.to.global.u64 	%rd2, %rd1;
	st.global.f32 	[%rd2], %f1;
	ret;

}
	// .globl	_Z7add_valPfS_
.visible .entry _Z7add_valPfS_(
	.param .u64 .ptr .align 1 _Z7add_valPfS__param_0,
	.param .u64 .ptr .align 1 _Z7add_valPfS__param_1
)
{
	.reg .b32 	%f<4>;
	.reg .b64 	%rd<5>;

	ld.param.u64 	%rd1, [_Z7add_valPfS__param_0];
	ld.param.u64 	%rd2, [_Z7add_valPfS__param_1];
	cvta.to.global.u64 	%rd3, %rd1;
	cvta.to.global.u64 	%rd4, %rd2;
	ld.global.f32 	%f1, [%rd4];
	ld.global.f32 	%f2, [%rd3];
	add.f32 	%f3, %f1, %f2;
	st.global.f32 	[%rd3], %f3;
	ret;

}


// ===== COMPILED SASS (sm_100) =====

	.target	sm_100

	.elftype	@"ET_EXEC"


//--------------------- .note.nv.tkinfo           --------------------------
	.section	.note.nv.tkinfo,"",@"SHT_NOTE"
	.sectionflags	@"SHF_NOTE_NV_TKINFO"
	.tkinfo
        /*0018*/ 	.word	0x00000002
        /*0030*/ 	.string	""
        /*0030*/ 	.string	"ptxas"
        /*0030*/ 	.string	"Cuda compilation tools, release 13.0, V13.0.88"
        /*0030*/ 	.string	"Build cuda_13.0.r13.0/compiler.36424714_0"
        /*0030*/ 	.string	"-arch sm_100 -m 64 "



//--------------------- .note.nv.cuinfo           --------------------------
	.section	.note.nv.cuinfo,"",@"SHT_NOTE"
	.sectionflags	@"SHF_NOTE_NV_CUINFO"
        /*0018*/ 	.short	0x0002
        /*001a*/ 	.short	0x0064
        /*001c*/ 	.short	0x0082
	.zero		2


//--------------------- .nv.info                  --------------------------
	.section	.nv.info,"",@"SHT_CUDA_INFO"
	.align	4


	//----- nvinfo : EIATTR_REGCOUNT
	.align		4
        /*0000*/ 	.byte	0x04, 0x2f
        /*0002*/ 	.short	(.L_10 - .L_9)
	.align		4
.L_9:
        /*0004*/ 	.word	index@(_Z11set_latticePb)
        /*0008*/ 	.word	0x0000000f


	//----- nvinfo : EIATTR_FRAME_SIZE
	.align		4
.L_10:
        /*000c*/ 	.byte	0x04, 0x11
        /*000e*/ 	.short	(.L_12 - .L_11)
	.align		4
.L_11:
        /*0010*/ 	.word	index@(_Z11set_latticePb)
        /*0014*/ 	.word	0x00000000


	//----- nvinfo : EIATTR_REGCOUNT
	.align		4
.L_12:
        /*0018*/ 	.byte	0x04, 0x2f
        /*001a*/ 	.short	(.L_14 - .L_13)
	.align		4
.L_13:
        /*001c*/ 	.word	index@(_Z12iterate_gridfffbPbPfS0_i)
        /*0020*/ 	.word	0x0000001f


	//----- nvinfo : EIATTR_FRAME_SIZE
	.align		4
.L_14:
        /*0024*/ 	.byte	0x04, 0x11
        /*0026*/ 	.short	(.L_16 - .L_15)
	.align		4
.L_15:
        /*0028*/ 	.word	index@($__internal_0_$__cuda_sm3x_div_rn_noftz_f32_slowpath)
        /*002c*/ 	.word	0x00000000


	//----- nvinfo : EIATTR_FRAME_SIZE
	.align		4
.L_16:
        /*0030*/ 	.byte	0x04, 0x11
        /*0032*/ 	.short	(.L_18 - .L_17)
	.align		4
.L_17:
        /*0034*/ 	.word	index@(_Z12iterate_gridfffbPbPfS0_i)
        /*0038*/ 	.word	0x00000000


	//----- nvinfo : EIATTR_REGCOUNT
	.align		4
.L_18:
        /*003c*/ 	.byte	0x04, 0x2f
        /*003e*/ 	.short	(.L_20 - .L_19)
	.align		4
.L_19:
        /*0040*/ 	.word	index@(_Z9reset_vecPf)
        /*0044*/ 	.word	0x00000008


	//----- nvinfo : EIATTR_FRAME_SIZE
	.align		4
.L_20:
        /*0048*/ 	.byte	0x04, 0x11
        /*004a*/ 	.short	(.L_22 - .L_21)
	.align		4
.L_21:
        /*004c*/ 	.word	index@(_Z9reset_vecPf)
        /*0050*/ 	.word	0x00000000


	//----- nvinfo : EIATTR_REGCOUNT
	.align		4
.L_22:
        /*0054*/ 	.byte	0x04, 0x2f
        /*0056*/ 	.short	(.L_24 - .L_23)
	.align		4
.L_23:
        /*0058*/ 	.word	index@(_Z7vec_sumPfS_)
        /*005c*/ 	.word	0x0000000a


	//----- nvinfo : EIATTR_FRAME_SIZE
	.align		4
.L_24:
        /*0060*/ 	.byte	0x04, 0x11
        /*0062*/ 	.short	(.L_26 - .L_25)
	.align		4
.L_25:
        /*0064*/ 	.word	index@(_Z7vec_sumPfS_)
        /*0068*/ 	.word	0x00000000


	//----- nvinfo : EIATTR_REGCOUNT
	.align		4
.L_26:
        /*006c*/ 	.byte	0x04, 0x2f
        /*006e*/ 	.short	(.L_28 - .L_27)
	.align		4
.L_27:
        /*0070*/ 	.word	index@(_Z7set_valPff)
        /*0074*/ 	.word	0x00000008


	//----- nvinfo : EIATTR_FRAME_SIZE
	.align		4
.L_28:
        /*0078*/ 	.byte	0x04, 0x11
        /*007a*/ 	.short	(.L_30 - .L_29)
	.align		4
.L_29:
        /*007c*/ 	.word	index@(_Z7set_valPff)
        /*0080*/ 	.word	0x00000000


	//----- nvinfo : EIATTR_REGCOUNT
	.align		4
.L_30:
        /*0084*/ 	.byte	0x04, 0x2f
        /*0086*/ 	.short	(.L_32 - .L_31)
	.align		4
.L_31:
        /*0088*/ 	.word	index@(_Z7add_valPfS_)
        /*008c*/ 	.word	0x0000000a


	//----- nvinfo : EIATTR_FRAME_SIZE
	.align		4
.L_32:
        /*0090*/ 	.byte	0x04, 0x11
        /*0092*/ 	.short	(.L_34 - .L_33)
	.align		4
.L_33:
        /*0094*/ 	.word	index@(_Z7add_valPfS_)
        /*0098*/ 	.word	0x00000000


	//----- nvinfo : EIATTR_MIN_STACK_SIZE
	.align		4
.L_34:
        /*009c*/ 	.byte	0x04, 0x12
        /*009e*/ 	.short	(.L_36 - .L_35)
	.align		4
.L_35:
        /*00a0*/ 	.word	index@(_Z7add_valPfS_)
        /*00a4*/ 	.word	0x00000000


	//----- nvinfo : EIATTR_MIN_STACK_SIZE
	.align		4
.L_36:
        /*00a8*/ 	.byte	0x04, 0x12
        /*00aa*/ 	.short	(.L_38 - .L_37)
	.align		4
.L_37:
        /*00ac*/ 	.word	index@(_Z7set_valPff)
        /*00b0*/ 	.word	0x00000000


	//----- nvinfo : EIATTR_MIN_STACK_SIZE
	.align		4
.L_38:
        /*00b4*/ 	.byte	0x04, 0x12
        /*00b6*/ 	.short	(.L_40 - .L_39)
	.align		4
.L_39:
        /*00b8*/ 	.word	index@(_Z7vec_sumPfS_)
        /*00bc*/ 	.word	0x00000000


	//----- nvinfo : EIATTR_MIN_STACK_SIZE
	.align		4
.L_40:
        /*00c0*/ 	.byte	0x04, 0x12
        /*00c2*/ 	.short	(.L_42 - .L_41)
	.align		4
.L_41:
        /*00c4*/ 	.word	index@(_Z9reset_vecPf)
        /*00c8*/ 	.word	0x00000000


	//----- nvinfo : EIATTR_MIN_STACK_SIZE
	.align		4
.L_42:
        /*00cc*/ 	.byte	0x04, 0x12
        /*00ce*/ 	.short	(.L_44 - .L_43)
	.align		4
.L_43:
        /*00d0*/ 	.word	index@(_Z12iterate_gridfffbPbPfS0_i)
        /*00d4*/ 	.word	0x00000000


	//----- nvinfo : EIATTR_MIN_STACK_SIZE
	.align		4
.L_44:
        /*00d8*/ 	.byte	0x04, 0x12
        /*00da*/ 	.short	(.L_46 - .L_45)
	.align		4
.L_45:
        /*00dc*/ 	.word	index@(_Z11set_latticePb)
        /*00e0*/ 	.word	0x00000000
.L_46:


//--------------------- .nv.compat                --------------------------
	.section	.nv.compat,"",@"SHT_CUDA_COMPAT_INFO"
	.align	4
        /*0000*/ 	.byte	0x02, 0x09, 0x00, 0x00, 0x02, 0x02, 0x01, 0x00, 0x02, 0x05, 0x05, 0x00, 0x03, 0x07, 0x01, 0x01
        /*0010*/ 	.byte	0x02, 0x03, 0x00, 0x00, 0x02, 0x06, 0x01, 0x00, 0x04, 0x0b, 0x08, 0x00, 0x01, 0x00, 0x00, 0x00
        /*0020*/ 	.byte	0x00, 0x00, 0x00, 0x00


//--------------------- .nv.info._Z7add_valPfS_   --------------------------
	.section	.nv.info._Z7add_valPfS_,"",@"SHT_CUDA_INFO"
	.sectionflags	@""
	.align	4


	//----- nvinfo : EIATTR_CUDA_API_VERSION
	.align		4
        /*0000*/ 	.byte	0x04, 0x37
        /*0002*/ 	.short	(.L_48 - .L_47)
.L_47:
        /*0004*/ 	.word	0x00000082


	//----- nvinfo : EIATTR_KPARAM_INFO
	.align		4
.L_48:
        /*0008*/ 	.byte	0x04, 0x17
        /*000a*/ 	.short	(.L_50 - .L_49)
.L_49:
        /*000c*/ 	.word	0x00000000
        /*0010*/ 	.short	0x0001
        /*0012*/ 	.short	0x0008
        /*0014*/ 	.byte	0x00, 0xf5, 0x21, 0x00


	//----- nvinfo : EIATTR_KPARAM_INFO
	.align		4
.L_50:
        /*0018*/ 	.byte	0x04, 0x17
        /*001a*/ 	.short	(.L_52 - .L_51)
.L_51:
        /*001c*/ 	.word	0x00000000
        /*0020*/ 	.short	0x0000
        /*0022*/ 	.short	0x0000
        /*0024*/ 	.byte	0x00, 0xf5, 0x21, 0x00


	//----- nvinfo : EIATTR_SPARSE_MMA_MASK
	.align		4
.L_52:
        /*0028*/ 	.byte	0x03, 0x50
        /*002a*/ 	.short	0x0000


	//----- nvinfo : EIATTR_MAXREG_COUNT
	.align		4
        /*002c*/ 	.byte	0x03, 0x1b
        /*002e*/ 	.short	0x00ff


	//----- nvinfo : EIATTR_MERCURY_ISA_VERSION
	.align		4
        /*0030*/ 	.byte	0x03, 0x5f
        /*0032*/ 	.short	0x0101


	//----- nvinfo : EIATTR_VRC_CTA_INIT_COUNT
	.align		4
        /*0034*/ 	.byte	0x02, 0x4a
	.zero		1
	.zero		1


	//----- nvinfo : EIATTR_EXIT_INSTR_OFFSETS
	.align		4
        /*0038*/ 	.byte	0x04, 0x1c
        /*003a*/ 	.short	(.L_54 - .L_53)


	//   ....[0]....
.L_53:
        /*003c*/ 	.word	0x00000080


	//----- nvinfo : EIATTR_CBANK_PARAM_SIZE
	.align		4
.L_54:
        /*0040*/ 	.byte	0x03, 0x19
        /*0042*/ 	.short	0x0010


	//----- nvinfo : EIATTR_PARAM_CBANK
	.align		4
        /*0044*/ 	.byte	0x04, 0x0a
        /*0046*/ 	.short	(.L_56 - .L_55)
	.align		4
.L_55:
        /*0048*/ 	.word	index@(.nv.constant0._Z7add_valPfS_)
        /*004c*/ 	.short	0x0380
        /*004e*/ 	.short	0x0010


	//----- nvinfo : EIATTR_SW_WAR
	.align		4
.L_56:
        /*0050*/ 	.byte	0x04, 0x36
        /*0052*/ 	.short	(.L_58 - .L_57)
.L_57:
        /*0054*/ 	.word	0x00000008
.L_58:


//--------------------- .nv.info._Z7set_valPff    --------------------------
	.section	.nv.info._Z7set_valPff,"",@"SHT_CUDA_INFO"
	.sectionflags	@""
	.align	4


	//----- nvinfo : EIATTR_CUDA_API_VERSION
	.align		4
        /*0000*/ 	.byte	0x04, 0x37
        /*0002*/ 	.short	(.L_60 - .L_59)
.L_59:
        /*0004*/ 	.word	0x00000082


	//----- nvinfo : EIATTR_KPARAM_INFO
	.align		4
.L_60:
        /*0008*/ 	.byte	0x04, 0x17
        /*000a*/ 	.short	(.L_62 - .L_61)
.L_61:
        /*000c*/ 	.word	0x00000000
        /*0010*/ 	.short	0x0001
        /*0012*/ 	.short	0x0008
        /*0014*/ 	.byte	0x00, 0xf0, 0x11, 0x00


	//----- nvinfo : EIATTR_KPARAM_INFO
	.align		4
.L_62:
        /*0018*/ 	.byte	0x04, 0x17
        /*001a*/ 	.short	(.L_64 - .L_63)
.L_63:
        /*001c*/ 	.word	0x00000000
        /*0020*/ 	.short	0x0000
        /*0022*/ 	.short	0x0000
        /*0024*/ 	.byte	0x00, 0xf5, 0x21, 0x00


	//----- nvinfo : EIATTR_SPARSE_MMA_MASK
	.align		4
.L_64:
        /*0028*/ 	.byte	0x03, 0x50
        /*002a*/ 	.short	0x0000


	//----- nvinfo : EIATTR_MAXREG_COUNT
	.align		4
        /*002c*/ 	.byte	0x03, 0x1b
        /*002e*/ 	.short	0x00ff


	//----- nvinfo : EIATTR_MERCURY_ISA_VERSION
	.align		4
        /*0030*/ 	.byte	0x03, 0x5f
        /*0032*/ 	.short	0x0101


	//----- nvinfo : EIATTR_VRC_CTA_INIT_COUNT
	.align		4
        /*0034*/ 	.byte	0x02, 0x4a
	.zero		1
	.zero		1


	//----- nvinfo : EIATTR_EXIT_INSTR_OFFSETS
	.align		4
        /*0038*/ 	.byte	0x04, 0x1c
        /*003a*/ 	.short	(.L_66 - .L_65)


	//   ....[0]....
.L_65:
        /*003c*/ 	.word	0x00000050


	//----- nvinfo : EIATTR_CBANK_PARAM_SIZE
	.align		4
.L_66:
        /*0040*/ 	.byte	0x03, 0x19
        /*0042*/ 	.short	0x000c


	//----- nvinfo : EIATTR_PARAM_CBANK
	.align		4
        /*0044*/ 	.byte	0x04, 0x0a
        /*0046*/ 	.short	(.L_68 - .L_67)
	.align		4
.L_67:
        /*0048*/ 	.word	index@(.nv.constant0._Z7set_valPff)
        /*004c*/ 	.short	0x0380
        /*004e*/ 	.short	0x000c


	//----- nvinfo : EIATTR_SW_WAR
	.align		4
.L_68:
        /*0050*/ 	.byte	0x04, 0x36
        /*0052*/ 	.short	(.L_70 - .L_69)
.L_69:
        /*0054*/ 	.word	0x00000008
.L_70:


//--------------------- .nv.info._Z7vec_sumPfS_   --------------------------
	.section	.nv.info._Z7vec_sumPfS_,"",@"SHT_CUDA_INFO"
	.sectionflags	@""
	.align	4


	//----- nvinfo : EIATTR_CUDA_API_VERSION
	.align		4
        /*0000*/ 	.byte	0x04, 0x37
        /*0002*/ 	.short	(.L_72 - .L_71)
.L_71:
        /*0004*/ 	.word	0x00000082


	//----- nvinfo : EIATTR_KPARAM_INFO
	.align		4
.L_72:
        /*0008*/ 	.byte	0x04, 0x17
        /*000a*/ 	.short	(.L_74 - .L_73)
.L_73:
        /*000c*/ 	.word	0x00000000
        /*0010*/ 	.short	0x0001
        /*0012*/ 	.short	0x0008
        /*0014*/ 	.byte	0x00, 0xf5, 0x21, 0x00


	//----- nvinfo : EIATTR_KPARAM_INFO
	.align		4
.L_74:
        /*0018*/ 	.byte	0x04, 0x17
        /*001a*/ 	.short	(.L_76 - .L_75)
.L_75:
        /*001c*/ 	.word	0x00000000
        /*0020*/ 	.short	0x0000
        /*0022*/ 	.short	0x0000
        /*0024*/ 	.byte	0x00, 0xf5, 0x21, 0x00


	//----- nvinfo : EIATTR_SPARSE_MMA_MASK
	.align		4
.L_76:
        /*0028*/ 	.byte	0x03, 0x50
        /*002a*/ 	.short	0x0000


	//----- nvinfo : EIATTR_MAXREG_COUNT
	.align		4
        /*002c*/ 	.byte	0x03, 0x1b
        /*002e*/ 	.short	0x00ff


	//----- nvinfo : EIATTR_NUM_BARRIERS
	.align		4
        /*0030*/ 	.byte	0x02, 0x4c
        /*0032*/ 	.byte	0x01
	.zero		1


	//----- nvinfo : EIATTR_MERCURY_ISA_VERSION
	.align		4
        /*0034*/ 	.byte	0x03, 0x5f
        /*0036*/ 	.short	0x0101


	//----- nvinfo : EIATTR_VRC_CTA_INIT_COUNT
	.align		4
        /*0038*/ 	.byte	0x02, 0x4a
	.zero		1
	.zero		1


	//----- nvinfo : EIATTR_EXIT_INSTR_OFFSETS
	.align		4
        /*003c*/ 	.byte	0x04, 0x1c
        /*003e*/ 	.short	(.L_78 - .L_77)


	//   ....[0]....
.L_77:
        /*0040*/ 	.word	0x00000590


	//   ....[1]....
        /*0044*/ 	.word	0x00000600


	//----- nvinfo : EIATTR_CRS_STACK_SIZE
	.align		4
.L_78:
        /*0048*/ 	.byte	0x04, 0x1e
        /*004a*/ 	.short	(.L_80 - .L_79)
.L_79:
        /*004c*/ 	.word	0x00000000


	//----- nvinfo : EIATTR_CBANK_PARAM_SIZE
	.align		4
.L_80:
        /*0050*/ 	.byte	0x03, 0x19
        /*0052*/ 	.short	0x0010


	//----- nvinfo : EIATTR_PARAM_CBANK
	.align		4
        /*0054*/ 	.byte	0x04, 0x0a
        /*0056*/ 	.short	(.L_82 - .L_81)
	.align		4
.L_81:
        /*0058*/ 	.word	index@(.nv.constant0._Z7vec_sumPfS_)
        /*005c*/ 	.short	0x0380
        /*005e*/ 	.short	0x0010


	//----- nvinfo : EIATTR_SW_WAR
	.align		4
.L_82:
        /*0060*/ 	.byte	0x04, 0x36
        /*0062*/ 	.short	(.L_84 - .L_83)
.L_83:
        /*0064*/ 	.word	0x00000008
.L_84:


//--------------------- .nv.info._Z9reset_vecPf   --------------------------
	.section	.nv.info._Z9reset_vecPf,"",@"SHT_CUDA_INFO"
	.sectionflags	@""
	.align	4


	//----- nvinfo : EIATTR_CUDA_API_VERSION
	.align		4
        /*0000*/ 	.byte	0x04, 0x37
        /*0002*/ 	.short	(.L_86 - .L_85)
.L_85:
        /*0004*/ 	.word	0x00000082


	//----- nvinfo : EIATTR_KPARAM_INFO
	.align		4
.L_86:
        /*0008*/ 	.byte	0x04, 0x17
        /*000a*/ 	.short	(.L_88 - .L_87)
.L_87:
        /*000c*/ 	.word	0x00000000
        /*0010*/ 	.short	0x0000
        /*0012*/ 	.short	0x0000
        /*0014*/ 	.byte	0x00, 0xf5, 0x21, 0x00


	//----- nvinfo : EIATTR_SPARSE_MMA_MASK
	.align		4
.L_88:
        /*0018*/ 	.byte	0x03, 0x50
        /*001a*/ 	.short	0x0000


	//----- nvinfo : EIATTR_MAXREG_COUNT
	.align		4
        /*001c*/ 	.byte	0x03, 0x1b
        /*001e*/ 	.short	0x00ff


	//----- nvinfo : EIATTR_MERCURY_ISA_VERSION
	.align		4
        /*0020*/ 	.byte	0x03, 0x5f
        /*0022*/ 	.short	0x0101


	//----- nvinfo : EIATTR_VRC_CTA_INIT_COUNT
	.align		4
        /*0024*/ 	.byte	0x02, 0x4a
	.zero		1
	.zero		1


	//----- nvinfo : EIATTR_EXIT_INSTR_OFFSETS
	.align		4
        /*0028*/ 	.byte	0x04, 0x1c
        /*002a*/ 	.short	(.L_90 - .L_89)


	//   ....[0]....
.L_89:
        /*002c*/ 	.word	0x00000060


	//----- nvinfo : EIATTR_CBANK_PARAM_SIZE
	.align		4
.L_90:
        /*0030*/ 	.byte	0x03, 0x19
        /*0032*/ 	.short	0x0008


	//----- nvinfo : EIATTR_PARAM_CBANK
	.align		4
        /*0034*/ 	.byte	0x04, 0x0a
        /*0036*/ 	.short	(.L_92 - .L_91)
	.align		4
.L_91:
        /*0038*/ 	.word	index@(.nv.constant0._Z9reset_vecPf)
        /*003c*/ 	.short	0x0380
        /*003e*/ 	.short	0x0008


	//----- nvinfo : EIATTR_SW_WAR
	.align		4
.L_92:
        /*0040*/ 	.byte	0x04, 0x36
        /*0042*/ 	.short	(.L_94 - .L_93)
.L_93:
        /*0044*/ 	.word	0x00000008
.L_94:


//--------------------- .nv.info._Z12iterate_gridfffbPbPfS0_i --------------------------
	.section	.nv.info._Z12iterate_gridfffbPbPfS0_i,"",@"SHT_CUDA_INFO"
	.sectionflags	@""
	.align	4


	//----- nvinfo : EIATTR_CUDA_API_VERSION
	.align		4
        /*0000*/ 	.byte	0x04, 0x37
        /*0002*/ 	.short	(.L_96 - .L_95)
.L_95:
        /*0004*/ 	.word	0x00000082


	//----- nvinfo : EIATTR_KPARAM_INFO
	.align		4
.L_96:
        /*0008*/ 	.byte	0x04, 0x17
        /*000a*/ 	.short	(.L_98 - .L_97)
.L_97:
        /*000c*/ 	.word	0x00000000
        /*0010*/ 	.short	0x0007
        /*0012*/ 	.short	0x0028
        /*0014*/ 	.byte	0x00, 0xf0, 0x11, 0x00


	//----- nvinfo : EIATTR_KPARAM_INFO
	.align		4
.L_98:
        /*0018*/ 	.byte	0x04, 0x17
        /*001a*/ 	.short	(.L_100 - .L_99)
.L_99:
        /*001c*/ 	.word	0x00000000
        /*0020*/ 	.short	0x0006
        /*0022*/ 	.short	0x0020
        /*0024*/ 	.byte	0x00, 0xf5, 0x21, 0x00


	//----- nvinfo : EIATTR_KPARAM_INFO
	.align		4
.L_100:
        /*0028*/ 	.byte	0x04, 0x17
        /*002a*/ 	.short	(.L_102 - .L_101)
.L_101:
        /*002c*/ 	.word	0x00000000
        /*0030*/ 	.short	0x0005
        /*0032*/ 	.short	0x0018
        /*0034*/ 	.byte	0x00, 0xf5, 0x21, 0x00


	//----- nvinfo : EIATTR_KPARAM_INFO
	.align		4
.L_102:
        /*0038*/ 	.byte	0x04, 0x17
        /*003a*/ 	.short	(.L_104 - .L_103)
.L_103:
        /*003c*/ 	.word	0x00000000
        /*0040*/ 	.short	0x0004
        /*0042*/ 	.short	0x0010
        /*0044*/ 	.byte	0x00, 0xf5, 0x21, 0x00


	//----- nvinfo : EIATTR_KPARAM_INFO
	.align		4
.L_104:
        /*0048*/ 	.byte	0x04, 0x17
        /*004a*/ 	.short	(.L_106 - .L_105)
.L_105:
        /*004c*/ 	.word	0x00000000
        /*0050*/ 	.short	0x0003
        /*0052*/ 	.short	0x000c
        /*0054*/ 	.byte	0x00, 0xf0, 0x05, 0x00


	//----- nvinfo : EIATTR_KPARAM_INFO
	.align		4
.L_106:
        /*0058*/ 	.byte	0x04, 0x17
        /*005a*/ 	.short	(.L_108 - .L_107)
.L_107:
        /*005c*/ 	.word	0x00000000
        /*0060*/ 	.short	0x0002
        /*0062*/ 	.short	0x0008
        /*0064*/ 	.byte	0x00, 0xf0, 0x11, 0x00


	//----- nvinfo : EIATTR_KPARAM_INFO
	.align		4
.L_108:
        /*0068*/ 	.byte	0x04, 0x17
        /*006a*/ 	.short	(.L_110 - .L_109)
.L_109:
        /*006c*/ 	.word	0x00000000
        /*0070*/ 	.short	0x0001
        /*0072*/ 	.short	0x0004
        /*0074*/ 	.byte	0x00, 0xf0, 0x11, 0x00


	//----- nvinfo : EIATTR_KPARAM_INFO
	.align		4
.L_110:
        /*0078*/ 	.byte	0x04, 0x17
        /*007a*/ 	.short	(.L_112 - .L_111)
.L_111:
        /*007c*/ 	.word	0x00000000
        /*0080*/ 	.short	0x0000
        /*0082*/ 	.short	0x0000
        /*0084*/ 	.byte	0x00, 0xf0, 0x11, 0x00


	//----- nvinfo : EIATTR_SPARSE_MMA_MASK
	.align		4
.L_112:
        /*0088*/ 	.byte	0x03, 0x50
        /*008a*/ 	.short	0x0000


	//----- nvinfo : EIATTR_MAXREG_COUNT
	.align		4
        /*008c*/ 	.byte	0x03, 0x1b
        /*008e*/ 	.short	0x00ff


	//----- nvinfo : EIATTR_MERCURY_ISA_VERSION
	.align		4
        /*0090*/ 	.byte	0x03, 0x5f
        /*0092*/ 	.short	0x0101


	//----- nvinfo : EIATTR_VRC_CTA_INIT_COUNT
	.align		4
        /*0094*/ 	.byte	0x02, 0x4a
	.zero		1
	.zero		1


	//----- nvinfo : EIATTR_EXIT_INSTR_OFFSETS
	.align		4
        /*0098*/ 	.byte	0x04, 0x1c
        /*009a*/ 	.short	(.L_114 - .L_113)


	//   ....[0]....
.L_113:
        /*009c*/ 	.word	0x00000950


	//----- nvinfo : EIATTR_CRS_STACK_SIZE
	.align		4
.L_114:
        /*00a0*/ 	.byte	0x04, 0x1e
        /*00a2*/ 	.short	(.L_116 - .L_115)
.L_115:
        /*00a4*/ 	.word	0x00000000


	//----- nvinfo : EIATTR_CBANK_PARAM_SIZE
	.align		4
.L_116:
        /*00a8*/ 	.byte	0x03, 0x19
        /*00aa*/ 	.short	0x002c


	//----- nvinfo : EIATTR_PARAM_CBANK
	.align		4
        /*00ac*/ 	.byte	0x04, 0x0a
        /*00ae*/ 	.short	(.L_118 - .L_117)
	.align		4
.L_117:
        /*00b0*/ 	.word	index@(.nv.constant0._Z12iterate_gridfffbPbPfS0_i)
        /*00b4*/ 	.short	0x0380
        /*00b6*/ 	.short	0x002c


	//----- nvinfo : EIATTR_SW_WAR
	.align		4
.L_118:
        /*00b8*/ 	.byte	0x04, 0x36
        /*00ba*/ 	.short	(.L_120 - .L_119)
.L_119:
        /*00bc*/ 	.word	0x00000008
.L_120:


//--------------------- .nv.info._Z11set_latticePb --------------------------
	.section	.nv.info._Z11set_latticePb,"",@"SHT_CUDA_INFO"
	.sectionflags	@""
	.align	4


	//----- nvinfo : EIATTR_CUDA_API_VERSION
	.align		4
        /*0000*/ 	.byte	0x04, 0x37
        /*0002*/ 	.short	(.L_122 - .L_121)
.L_121:
        /*0004*/ 	.word	0x00000082


	//----- nvinfo : EIATTR_KPARAM_INFO
	.align		4
.L_122:
        /*0008*/ 	.byte	0x04, 0x17
        /*000a*/ 	.short	(.L_124 - .L_123)
.L_123:
        /*000c*/ 	.word	0x00000000
        /*0010*/ 	.short	0x0000
        /*0012*/ 	.short	0x0000
        /*0014*/ 	.byte	0x00, 0xf5, 0x21, 0x00


	//----- nvinfo : EIATTR_SPARSE_MMA_MASK
	.align		4
.L_124:
        /*0018*/ 	.byte	0x03, 0x50
        /*001a*/ 	.short	0x0000


	//----- nvinfo : EIATTR_MAXREG_COUNT
	.align		4
        /*001c*/ 	.byte	0x03, 0x1b
        /*001e*/ 	.short	0x00ff


	//----- nvinfo : EIATTR_MERCURY_ISA_VERSION
	.align		4
        /*0020*/ 	.byte	0x03, 0x5f
        /*0022*/ 	.short	0x0101


	//----- nvinfo : EIATTR_VRC_CTA_INIT_COUNT
	.align		4
        /*0024*/ 	.byte	0x02, 0x4a
	.zero		1
	.zero		1


	//----- nvinfo : EIATTR_EXIT_INSTR_OFFSETS
	.align		4
        /*0028*/ 	.byte	0x04, 0x1c
        /*002a*/ 	.short	(.L_126 - .L_125)


	//   ....[0]....
.L_125:
        /*002c*/ 	.word	0x00000240


	//   ....[1]....
        /*0030*/ 	.word	0x00000340


	//   ....[2]....
        /*0034*/ 	.word	0x000003e0


	//   ....[3]....
        /*0038*/ 	.word	0x000004a0


	//----- nvinfo : EIATTR_CRS_STACK_SIZE
	.align		4
.L_126:
        /*003c*/ 	.byte	0x04, 0x1e
        /*003e*/ 	.short	(.L_128 - .L_127)
.L_127:
        /*0040*/ 	.word	0x00000000


	//----- nvinfo : EIATTR_CBANK_PARAM_SIZE
	.align		4
.L_128:
        /*0044*/ 	.byte	0x03, 0x19
        /*0046*/ 	.short	0x0008


	//----- nvinfo : EIATTR_PARAM_CBANK
	.align		4
        /*0048*/ 	.byte	0x04, 0x0a
        /*004a*/ 	.short	(.L_130 - .L_129)
	.align		4
.L_129:
        /*004c*/ 	.word	index@(.nv.constant0._Z11set_latticePb)
        /*0050*/ 	.short	0x0380
        /*0052*/ 	.short	0x0008


	//----- nvinfo : EIATTR_SW_WAR
	.align		4
.L_130:
        /*0054*/ 	.byte	0x04, 0x36
        /*0056*/ 	.short	(.L_132 - .L_131)
.L_131:
        /*0058*/ 	.word	0x00000008
.L_132:


//--------------------- .nv.callgraph             --------------------------
	.section	.nv.callgraph,"",@"SHT_CUDA_CALLGRAPH"
	.align	4
	.sectionentsize	8
	.align		4
        /*0000*/ 	.word	0x00000000
	.align		4
        /*0004*/ 	.word	0xffffffff
	.align		4
        /*0008*/ 	.word	0x00000000
	.align		4
        /*000c*/ 	.word	0xfffffffe
	.align		4
        /*0010*/ 	.word	0x00000000
	.align		4
        /*0014*/ 	.word	0xfffffffd
	.align		4
        /*0018*/ 	.word	0x00000000
	.align		4
        /*001c*/ 	.word	0xfffffffc


//--------------------- .nv.constant4             --------------------------
	.section	.nv.constant4,"a",@progbits
	.align	8
	.align		8
.nv.constant4:
        /*0000*/ 	.dword	precalc_xorwow_matrix
	.align		8
        /*0008*/ 	.dword	precalc_xorwow_offset_matrix
	.align		8
        /*0010*/ 	.dword	mrg32k3aM1
	.align		8
        /*0018*/ 	.dword	mrg32k3aM2
	.align		8
        /*0020*/ 	.dword	mrg32k3aM1SubSeq
	.align		8
        /*0028*/ 	.dword	mrg32k3aM2SubSeq
	.align		8
        /*0030*/ 	.dword	mrg32k3aM1Seq
	.align		8
        /*0038*/ 	.dword	mrg32k3aM2Seq


//--------------------- .nv.constant3             --------------------------
	.section	.nv.constant3,"a",@progbits
	.align	8
.nv.constant3:
	.type		__cr_lgamma_table,@object
	.size		__cr_lgamma_table,(.L_8 - __cr_lgamma_table)
__cr_lgamma_table:
        /*0000*/ 	.byte	0x00, 0x00, 0x00, 0x00, 0x00, 0x00, 0x00, 0x00, 0x00, 0x00, 0x00, 0x00, 0x00, 0x00, 0x00, 0x00
        /*0010*/ 	.byte	0xef, 0x39, 0xfa, 0xfe, 0x42, 0x2e, 0xe6, 0x3f, 0x02, 0x20, 0x2a, 0xfa, 0x0b, 0xab, 0xfc, 0x3f
        /*0020*/ 	.byte	0xf9, 0x2c, 0x92, 0x7c, 0xa7, 0x6c, 0x09, 0x40, 0xc9, 0x79, 0x44, 0x3c, 0x64, 0x26, 0x13, 0x40
        /*0030*/ 	.byte	0xca, 0x01, 0xcf, 0x3a, 0x27, 0x51, 0x1a, 0x40, 0x30, 0xcc, 0x2d, 0xf3, 0xe1, 0x0c, 0x21, 0x40
        /*0040*/ 	.byte	0x0d, 0xb7, 0xfc, 0x82, 0x8e, 0x35, 0x25, 0x40
.L_8:


//--------------------- .text._Z7add_valPfS_      --------------------------
	.section	.text._Z7add_valPfS_,"ax",@progbits
	.align	128
        .global         _Z7add_valPfS_
        .type           _Z7add_valPfS_,@function
        .size           _Z7add_valPfS_,(.L_x_46 - _Z7add_valPfS_)
        .other          _Z7add_valPfS_,@"STO_CUDA_ENTRY STV_DEFAULT"
_Z7add_valPfS_:
.text._Z7add_valPfS_:
[----:B------:R-:W-:Y:S08]  /*0000*/  LDC R1, c[0x0][0x37c] ;  /* 0x0000df00ff017b82 */ /* 0x000ff00000000800 */
[----:B------:R-:W0:Y:S01]  /*0010*/  LDC.64 R2, c[0x0][0x388] ;  /* 0x0000e200ff027b82 */ /* 0x000e220000000a00 */
[----:B------:R-:W0:Y:S07]  /*0020*/  LDCU.64 UR4, c[0x0][0x358] ;  /* 0x00006b00ff0477ac */ /* 0x000e2e0008000a00 */
[----:B------:R-:W1:Y:S01]  /*0030*/  LDC.64 R4, c[0x0][0x380] ;  /* 0x0000e000ff047b82 */ /* 0x000e620000000a00 */
[----:B0-----:R-:W2:Y:S04]  /*0040*/  LDG.E R2, desc[UR4][R2.64] ;  /* 0x0000000402027981 */ /* 0x001ea8000c1e1900 */
[----:B-1----:R-:W2:Y:S02]  /*0050*/  LDG.E R7, desc[UR4][R4.64] ;  /* 0x0000000404077981 */ /* 0x002ea4000c1e1900 */
[----:B--2---:R-:W-:-:S05]  /*0060*/  FADD R7, R2, R7 ;  /* 0x0000000702077221 */ /* 0x004fca0000000000 */
[----:B------:R-:W-:Y:S01]  /*0070*/  STG.E desc[UR4][R4.64], R7 ;  /* 0x0000000704007986 */ /* 0x000fe2000c101904 */
[----:B------:R-:W-:Y:S05]  /*0080*/  EXIT ;  /* 0x000000000000794d */ /* 0x000fea0003800000 */
.L_x_0:
[----:B------:R-:W-:-:S00]  /*0090*/  BRA `(.L_x_0) ;  /* 0xfffffffc00fc7947 */ /* 0x000fc0000383ffff */
[----:B------:R-:W-:-:S00]  /*00a0*/  NOP ;  /* 0x0000000000007918 */ /* 0x000fc00000000000 */
        /* <DEDUP_REMOVED lines=13> */
.L_x_46:


//--------------------- .text._Z7set_valPff       --------------------------
	.section	.text._Z7set_valPff,"ax",@progbits
	.align	128
        .global         _Z7set_valPff
        .type           _Z7set_valPff,@function
        .size           _Z7set_valPff,(.L_x_47 - _Z7set_valPff)
        .other          _Z7set_valPff,@"STO_CUDA_ENTRY STV_DEFAULT"
_Z7set_valPff:
.text._Z7set_valPff:
[----:B------:R-:W-:Y:S08]  /*0000*/  LDC R1, c[0x0][0x37c] ;  /* 0x0000df00ff017b82 */ /* 0x000ff00000000800 */
[----:B------:R-:W0:Y:S01]  /*0010*/  LDC R5, c[0x0][0x388] ;  /* 0x0000e200ff057b82 */ /* 0x000e220000000800 */
[----:B------:R-:W0:Y:S07]  /*0020*/  LDCU.64 UR4, c[0x0][0x358] ;  /* 0x00006b00ff0477ac */ /* 0x000e2e0008000a00 */
[----:B------:R-:W0:Y:S02]  /*0030*/  LDC.64 R2, c[0x0][0x380] ;  /* 0x0000e000ff027b82 */ /* 0x000e240000000a00 */
[----:B0-----:R-:W-:Y:S01]  /*0040*/  STG.E desc[UR4][R2.64], R5 ;  /* 0x0000000502007986 */ /* 0x001fe2000c101904 */
[----:B------:R-:W-:Y:S05]  /*0050*/  EXIT ;  /* 0x000000000000794d */ /* 0x000fea0003800000 */
.L_x_1:
        /* <DEDUP_REMOVED lines=10> */
.L_x_47:


//--------------------- .text._Z7vec_sumPfS_      --------------------------
	.section	.text._Z7vec_sumPfS_,"ax",@progbits
	.align	128
        .global         _Z7vec_sumPfS_
        .type           _Z7vec_sumPfS_,@function
        .size           _Z7vec_sumPfS_,(.L_x_48 - _Z7vec_sumPfS_)
        .other          _Z7vec_sumPfS_,@"STO_CUDA_ENTRY STV_DEFAULT"
_Z7vec_sumPfS_:
.text._Z7vec_sumPfS_:
[----:B------:R-:W-:Y:S01]  /*0000*/  LDC R1, c[0x0][0x37c] ;  /* 0x0000df00ff017b82 */ /* 0x000fe20000000800 */
[----:B------:R-:W0:Y:S07]  /*0010*/  S2R R7, SR_TID.X ;  /* 0x0000000000077919 */ /* 0x000e2e0000002100 */
[----:B------:R-:W1:Y:S01]  /*0020*/  LDC.64 R2, c[0x0][0x380] ;  /* 0x0000e000ff027b82 */ /* 0x000e620000000a00 */
[----:B------:R-:W2:Y:S01]  /*0030*/  LDCU.64 UR4, c[0x0][0x358] ;  /* 0x00006b00ff0477ac */ /* 0x000ea20008000a00 */
[----:B------:R-:W-:Y:S01]  /*0040*/  BSSY.RECONVERGENT B0, `(.L_x_2) ;  /* 0x0000010000007945 */ /* 0x000fe20003800200 */
[C---:B0-----:R-:W-:Y:S01]  /*0050*/  ISETP.GT.U32.AND P6, PT, R7.reuse, 0xff, PT ;  /* 0x000000ff0700780c */ /* 0x041fe20003fc4070 */
[C---:B-1----:R-:W-:Y:S01]  /*0060*/  IMAD.WIDE.U32 R2, R7.reuse, 0x4, R2 ;  /* 0x0000000407027825 */ /* 0x042fe200078e0002 */
[----:B------:R-:W-:-:S02]  /*0070*/  ISETP.GT.U32.AND P0, PT, R7, 0x3f, PT ;  /* 0x0000003f0700780c */ /* 0x000fc40003f04070 */
[C---:B------:R-:W-:Y:S02]  /*0080*/  ISETP.GT.U32.AND P5, PT, R7.reuse, 0x7f, PT ;  /* 0x0000007f0700780c */ /* 0x040fe40003fa4070 */
[----:B------:R-:W-:Y:S02]  /*0090*/  P2R R0, PR, RZ, 0x1 ;  /* 0x00000001ff007803 */ /* 0x000fe40000000000 */
[C---:B------:R-:W-:Y:S02]  /*00a0*/  ISETP.GT.U32.AND P4, PT, R7.reuse, 0x1f, PT ;  /* 0x0000001f0700780c */ /* 0x040fe40003f84070 */
[C---:B------:R-:W-:Y:S02]  /*00b0*/  ISETP.GT.U32.AND P3, PT, R7.reuse, 0xf, PT ;  /* 0x0000000f0700780c */ /* 0x040fe40003f64070 */
[C---:B------:R-:W-:Y:S02]  /*00c0*/  ISETP.GT.U32.AND P2, PT, R7.reuse, 0x7, PT ;  /* 0x000000070700780c */ /* 0x040fe40003f44070 */
[----:B------:R-:W-:-:S02]  /*00d0*/  ISETP.GT.U32.AND P1, PT, R7, 0x3, PT ;  /* 0x000000030700780c */ /* 0x000fc40003f24070 */
[----:B------:R-:W-:Y:S01]  /*00e0*/  ISETP.GT.U32.AND P0, PT, R7, 0x1, PT ;  /* 0x000000010700780c */ /* 0x000fe20003f04070 */
[----:B--2---:R-:W-:-:S12]  /*00f0*/  @P6 BRA `(.L_x_3) ;  /* 0x0000000000106947 */ /* 0x004fd80003800000 */
[----:B------:R-:W2:Y:S04]  /*0100*/  LDG.E R0, desc[UR4][R2.64+0x400] ;  /* 0x0004000402007981 */ /* 0x000ea8000c1e1900 */
[----:B------:R-:W2:Y:S02]  /*0110*/  LDG.E R5, desc[UR4][R2.64] ;  /* 0x0000000402057981 */ /* 0x000ea4000c1e1900 */
[----:B--2---:R-:W-:-:S05]  /*0120*/  FADD R5, R0, R5 ;  /* 0x0000000500057221 */ /* 0x004fca0000000000 */
[----:B------:R0:W-:Y:S02]  /*0130*/  STG.E desc[UR4][R2.64], R5 ;  /* 0x0000000502007986 */ /* 0x0001e4000c101904 */
.L_x_3:
[----:B------:R-:W-:Y:S05]  /*0140*/  BSYNC.RECONVERGENT B0 ;  /* 0x0000000000007941 */ /* 0x000fea0003800200 */
.L_x_2:
[----:B------:R-:W-:Y:S01]  /*0150*/  BAR.SYNC.DEFER_BLOCKING 0x0 ;  /* 0x0000000000007b1d */ /* 0x000fe20000010000 */
[----:B------:R-:W-:-:S05]  /*0160*/  ISETP.NE.AND P6, PT, R7, RZ, PT ;  /* 0x000000ff0700720c */ /* 0x000fca0003fc5270 */
[----:B------:R-:W-:Y:S04]  /*0170*/  BSSY.RECONVERGENT B0, `(.L_x_4) ;  /* 0x0000006000007945 */ /* 0x000fe80003800200 */
[----:B------:R-:W-:Y:S05]  /*0180*/  @P5 BRA `(.L_x_5) ;  /* 0x0000000000105947 */ /* 0x000fea0003800000 */
[----:B------:R-:W2:Y:S04]  /*0190*/  LDG.E R0, desc[UR4][R2.64+0x200] ;  /* 0x0002000402007981 */ /* 0x000ea8000c1e1900 */
[----:B0-----:R-:W2:Y:S02]  /*01a0*/  LDG.E R5, desc[UR4][R2.64] ;  /* 0x0000000402057981 */ /* 0x001ea4000c1e1900 */
[----:B--2---:R-:W-:-:S05]  /*01b0*/  FADD R5, R0, R5 ;  /* 0x0000000500057221 */ /* 0x004fca0000000000 */
[----:B------:R1:W-:Y:S02]  /*01c0*/  STG.E desc[UR4][R2.64], R5 ;  /* 0x0000000502007986 */ /* 0x0003e4000c101904 */
.L_x_5:
[----:B------:R-:W-:Y:S05]  /*01d0*/  BSYNC.RECONVERGENT B0 ;  /* 0x0000000000007941 */ /* 0x000fea0003800200 */
.L_x_4:
[----:B------:R-:W-:Y:S01]  /*01e0*/  BAR.SYNC.DEFER_BLOCKING 0x0 ;  /* 0x0000000000007b1d */ /* 0x000fe20000010000 */
[----:B------:R-:W-:-:S05]  /*01f0*/  ISETP.GT.U32.AND P5, PT, R7, 0x3f, PT ;  /* 0x0000003f0700780c */ /* 0x000fca0003fa4070 */
[----:B------:R-:W-:Y:S08]  /*0200*/  BSSY.RECONVERGENT B0, `(.L_x_6) ;  /* 0x0000006000007945 */ /* 0x000ff00003800200 */
[----:B------:R-:W-:Y:S05]  /*0210*/  @P5 BRA `(.L_x_7) ;  /* 0x0000000000105947 */ /* 0x000fea0003800000 */
[----:B------:R-:W2:Y:S04]  /*0220*/  LDG.E R0, desc[UR4][R2.64+0x100] ;  /* 0x0001000402007981 */ /* 0x000ea8000c1e1900 */
[----:B01----:R-:W2:Y:S02]  /*0230*/  LDG.E R5, desc[UR4][R2.64] ;  /* 0x0000000402057981 */ /* 0x003ea4000c1e1900 */
[----:B--2---:R-:W-:-:S05]  /*0240*/  FADD R5, R0, R5 ;  /* 0x0000000500057221 */ /* 0x004fca0000000000 */
[----:B------:R2:W-:Y:S02]  /*0250*/  STG.E desc[UR4][R2.64], R5 ;  /* 0x0000000502007986 */ /* 0x0005e4000c101904 */
.L_x_7:
[----:B------:R-:W-:Y:S05]  /*0260*/  BSYNC.RECONVERGENT B0 ;  /* 0x0000000000007941 */ /* 0x000fea0003800200 */
.L_x_6:
[----:B------:R-:W-:Y:S06]  /*0270*/  BAR.SYNC.DEFER_BLOCKING 0x0 ;  /* 0x0000000000007b1d */ /* 0x000fec0000010000 */
[----:B------:R-:W-:Y:S04]  /*0280*/  BSSY.RECONVERGENT B0, `(.L_x_8) ;  /* 0x0000006000007945 */ /* 0x000fe80003800200 */
[----:B------:R-:W-:Y:S05]  /*0290*/  @P4 BRA `(.L_x_9) ;  /* 0x0000000000104947 */ /* 0x000fea0003800000 */
[----:B------:R-:W3:Y:S04]  /*02a0*/  LDG.E R0, desc[UR4][R2.64+0x80] ;  /* 0x0000800402007981 */ /* 0x000ee8000c1e1900 */
[----:B012---:R-:W3:Y:S02]  /*02b0*/  LDG.E R5, desc[UR4][R2.64] ;  /* 0x0000000402057981 */ /* 0x007ee4000c1e1900 */
[----:B---3--:R-:W-:-:S05]  /*02c0*/  FADD R5, R0, R5 ;  /* 0x0000000500057221 */ /* 0x008fca0000000000 */
[----:B------:R3:W-:Y:S02]  /*02d0*/  STG.E desc[UR4][R2.64], R5 ;  /* 0x0000000502007986 */ /* 0x0007e4000c101904 */
.L_x_9:
[----:B------:R-:W-:Y:S05]  /*02e0*/  BSYNC.RECONVERGENT B0 ;  /* 0x0000000000007941 */ /* 0x000fea0003800200 */
.L_x_8:
[----:B------:R-:W-:Y:S06]  /*02f0*/  BAR.SYNC.DEFER_BLOCKING 0x0 ;  /* 0x0000000000007b1d */ /* 0x000fec0000010000 */
[----:B------:R-:W-:Y:S04]  /*0300*/  BSSY.RECONVERGENT B0, `(.L_x_10) ;  /* 0x0000006000007945 */ /* 0x000fe80003800200 */
[----:B------:R-:W-:Y:S05]  /*0310*/  @P3 BRA `(.L_x_11) ;  /* 0x0000000000103947 */ /* 0x000fea0003800000 */
[----:B------:R-:W4:Y:S04]  /*0320*/  LDG.E R0, desc[UR4][R2.64+0x40] ;  /* 0x0000400402007981 */ /* 0x000f28000c1e1900 */
[----:B0123--:R-:W4:Y:S02]  /*0330*/  LDG.E R5, desc[UR4][R2.64] ;  /* 0x0000000402057981 */ /* 0x00ff24000c1e1900 */
[----:B----4-:R-:W-:-:S05]  /*0340*/  FADD R5, R0, R5 ;  /* 0x0000000500057221 */ /* 0x010fca0000000000 */
[----:B------:R4:W-:Y:S02]  /*0350*/  STG.E desc[UR4][R2.64], R5 ;  /* 0x0000000502007986 */ /* 0x0009e4000c101904 */
.L_x_11:
[----:B------:R-:W-:Y:S05]  /*0360*/  BSYNC.RECONVERGENT B0 ;  /* 0x0000000000007941 */ /* 0x000fea0003800200 */
.L_x_10:
[----:B------:R-:W-:Y:S06]  /*0370*/  BAR.SYNC.DEFER_BLOCKING 0x0 ;  /* 0x0000000000007b1d */ /* 0x000fec0000010000 */
[----:B------:R-:W-:Y:S04]  /*0380*/  BSSY.RECONVERGENT B0, `(.L_x_12) ;  /* 0x0000006000007945 */ /* 0x000fe80003800200 */
[----:B------:R-:W-:Y:S05]  /*0390*/  @P2 BRA `(.L_x_13) ;  /* 0x0000000000102947 */ /* 0x000fea0003800000 */
[----:B------:R-:W5:Y:S04]  /*03a0*/  LDG.E R0, desc[UR4][R2.64+0x20] ;  /* 0x0000200402007981 */ /* 0x000f68000c1e1900 */
[----:B01234-:R-:W5:Y:S02]  /*03b0*/  LDG.E R5, desc[UR4][R2.64] ;  /* 0x0000000402057981 */ /* 0x01ff64000c1e1900 */
[----:B-----5:R-:W-:-:S05]  /*03c0*/  FADD R5, R0, R5 ;  /* 0x0000000500057221 */ /* 0x020fca0000000000 */
[----:B------:R0:W-:Y:S02]  /*03d0*/  STG.E desc[UR4][R2.64], R5 ;  /* 0x0000000502007986 */ /* 0x0001e4000c101904 */
.L_x_13:
[----:B------:R-:W-:Y:S05]  /*03e0*/  BSYNC.RECONVERGENT B0 ;  /* 0x0000000000007941 */ /* 0x000fea0003800200 */
.L_x_12:
[----:B------:R-:W-:Y:S06]  /*03f0*/  BAR.SYNC.DEFER_BLOCKING 0x0 ;  /* 0x0000000000007b1d */ /* 0x000fec0000010000 */
[----:B------:R-:W-:Y:S04]  /*0400*/  BSSY.RECONVERGENT B0, `(.L_x_14) ;  /* 0x0000006000007945 */ /* 0x000fe80003800200 */
[----:B------:R-:W-:Y:S05]  /*0410*/  @P1 BRA `(.L_x_15) ;  /* 0x0000000000101947 */ /* 0x000fea0003800000 */
[----:B------:R-:W5:Y:S04]  /*0420*/  LDG.E R0, desc[UR4][R2.64+0x10] ;  /* 0x0000100402007981 */ /* 0x000f68000c1e1900 */
[----:B01234-:R-:W5:Y:S02]  /*0430*/  LDG.E R5, desc[UR4][R2.64] ;  /* 0x0000000402057981 */ /* 0x01ff64000c1e1900 */
[----:B-----5:R-:W-:-:S05]  /*0440*/  FADD R5, R0, R5 ;  /* 0x0000000500057221 */ /* 0x020fca0000000000 */
[----:B------:R0:W-:Y:S02]  /*0450*/  STG.E desc[UR4][R2.64], R5 ;  /* 0x0000000502007986 */ /* 0x0001e4000c101904 */
.L_x_15:
[----:B------:R-:W-:Y:S05]  /*0460*/  BSYNC.RECONVERGENT B0 ;  /* 0x0000000000007941 */ /* 0x000fea0003800200 */
.L_x_14:
[----:B------:R-:W-:Y:S06]  /*0470*/  BAR.SYNC.DEFER_BLOCKING 0x0 ;  /* 0x0000000000007b1d */ /* 0x000fec0000010000 */
[----:B------:R-:W-:Y:S04]  /*0480*/  BSSY.RECONVERGENT B0, `(.L_x_16) ;  /* 0x0000006000007945 */ /* 0x000fe80003800200 */
[----:B------:R-:W-:Y:S05]  /*0490*/  @P0 BRA `(.L_x_17) ;  /* 0x0000000000100947 */ /* 0x000fea0003800000 */
[----:B------:R-:W5:Y:S04]  /*04a0*/  LDG.E R0, desc[UR4][R2.64+0x8] ;  /* 0x0000080402007981 */ /* 0x000f68000c1e1900 */
[----:B01234-:R-:W5:Y:S02]  /*04b0*/  LDG.E R5, desc[UR4][R2.64] ;  /* 0x0000000402057981 */ /* 0x01ff64000c1e1900 */
[----:B-----5:R-:W-:-:S05]  /*04c0*/  FADD R5, R0, R5 ;  /* 0x0000000500057221 */ /* 0x020fca0000000000 */
[----:B------:R0:W-:Y:S02]  /*04d0*/  STG.E desc[UR4][R2.64], R5 ;  /* 0x0000000502007986 */ /* 0x0001e4000c101904 */
.L_x_17:
[----:B------:R-:W-:Y:S05]  /*04e0*/  BSYNC.RECONVERGENT B0 ;  /* 0x0000000000007941 */ /* 0x000fea0003800200 */
.L_x_16:
[----:B------:R-:W-:Y:S06]  /*04f0*/  BAR.SYNC.DEFER_BLOCKING 0x0 ;  /* 0x0000000000007b1d */ /* 0x000fec0000010000 */
[----:B------:R-:W-:Y:S04]  /*0500*/  BSSY.RECONVERGENT B0, `(.L_x_18) ;  /* 0x0000007000007945 */ /* 0x000fe80003800200 */
[----:B------:R-:W-:Y:S05]  /*0510*/  @P6 BRA `(.L_x_19) ;  /* 0x0000000000146947 */ /* 0x000fea0003800000 */
[----:B01234-:R-:W0:Y:S01]  /*0520*/  LDC.64 R4, c[0x0][0x380] ;  /* 0x0000e000ff047b82 */ /* 0x01fe220000000a00 */
[----:B------:R-:W2:Y:S04]  /*0530*/  LDG.E R7, desc[UR4][R2.64] ;  /* 0x0000000402077981 */ /* 0x000ea8000c1e1900 */
[----:B0-----:R-:W2:Y:S02]  /*0540*/  LDG.E R4, desc[UR4][R4.64+0x4] ;  /* 0x0000040404047981 */ /* 0x001ea4000c1e1900 */
[----:B--2---:R-:W-:-:S05]  /*0550*/  FADD R7, R4, R7 ;  /* 0x0000000704077221 */ /* 0x004fca0000000000 */
[----:B------:R0:W-:Y:S02]  /*0560*/  STG.E desc[UR4][R2.64], R7 ;  /* 0x0000000702007986 */ /* 0x0001e4000c101904 */
.L_x_19:
[----:B------:R-:W-:Y:S05]  /*0570*/  BSYNC.RECONVERGENT B0 ;  /* 0x0000000000007941 */ /* 0x000fea0003800200 */
.L_x_18:
[----:B------:R-:W-:Y:S06]  /*0580*/  BAR.SYNC.DEFER_BLOCKING 0x0 ;  /* 0x0000000000007b1d */ /* 0x000fec0000010000 */
[----:B------:R-:W-:Y:S05]  /*0590*/  @P6 EXIT ;  /* 0x000000000000694d */ /* 0x000fea0003800000 */
[----:B01234-:R-:W0:Y:S08]  /*05a0*/  LDC.64 R4, c[0x0][0x380] ;  /* 0x0000e000ff047b82 */ /* 0x01fe300000000a00 */
[----:B------:R-:W1:Y:S01]  /*05b0*/  LDC.64 R2, c[0x0][0x388] ;  /* 0x0000e200ff027b82 */ /* 0x000e620000000a00 */
[----:B0-----:R-:W2:Y:S04]  /*05c0*/  LDG.E R4, desc[UR4][R4.64] ;  /* 0x0000000404047981 */ /* 0x001ea8000c1e1900 */
[----:B-1----:R-:W2:Y:S02]  /*05d0*/  LDG.E R7, desc[UR4][R2.64] ;  /* 0x0000000402077981 */ /* 0x002ea4000c1e1900 */
[----:B--2---:R-:W-:-:S05]  /*05e0*/  FADD R7, R4, R7 ;  /* 0x0000000704077221 */ /* 0x004fca0000000000 */
[----:B------:R-:W-:Y:S01]  /*05f0*/  STG.E desc[UR4][R2.64], R7 ;  /* 0x0000000702007986 */ /* 0x000fe2000c101904 */
[----:B------:R-:W-:Y:S05]  /*0600*/  EXIT ;  /* 0x000000000000794d */ /* 0x000fea0003800000 */
.L_x_20:
        /* <DEDUP_REMOVED lines=15> */
.L_x_48:


//--------------------- .text._Z9reset_vecPf      --------------------------
	.section	.text._Z9reset_vecPf,"ax",@progbits
	.align	128
        .global         _Z9reset_vecPf
        .type           _Z9reset_vecPf,@function
        .size           _Z9reset_vecPf,(.L_x_49 - _Z9reset_vecPf)
        .other          _Z9reset_vecPf,@"STO_CUDA_ENTRY STV_DEFAULT"
_Z9reset_vecPf:
.text._Z9reset_vecPf:
[----:B------:R-:W-:Y:S01]  /*0000*/  LDC R1, c[0x0][0x37c] ;  /* 0x0000df00ff017b82 */ /* 0x000fe20000000800 */
[----:B------:R-:W0:Y:S07]  /*0010*/  S2R R5, SR_TID.X ;  /* 0x0000000000057919 */ /* 0x000e2e0000002100 */
[----:B------:R-:W0:Y:S01]  /*0020*/  LDC.64 R2, c[0x0][0x380] ;  /* 0x0000e000ff027b82 */ /* 0x000e220000000a00 */
[----:B------:R-:W1:Y:S01]  /*0030*/  LDCU.64 UR4, c[0x0][0x358] ;  /* 0x00006b00ff0477ac */ /* 0x000e620008000a00 */
[----:B0-----:R-:W-:-:S05]  /*0040*/  IMAD.WIDE.U32 R2, R5, 0x4, R2 ;  /* 0x0000000405027825 */ /* 0x001fca00078e0002 */
[----:B-1----:R-:W-:Y:S01]  /*0050*/  STG.E desc[UR4][R2.64], RZ ;  /* 0x000000ff02007986 */ /* 0x002fe2000c101904 */
[----:B------:R-:W-:Y:S05]  /*0060*/  EXIT ;  /* 0x000000000000794d */ /* 0x000fea0003800000 */
.L_x_21:
        /* <DEDUP_REMOVED lines=9> */
.L_x_49:


//--------------------- .text._Z12iterate_gridfffbPbPfS0_i --------------------------
	.section	.text._Z12iterate_gridfffbPbPfS0_i,"ax",@progbits
	.align	128
        .global         _Z12iterate_gridfffbPbPfS0_i
        .type           _Z12iterate_gridfffbPbPfS0_i,@function
        .size           _Z12iterate_gridfffbPbPfS0_i,(.L_x_45 - _Z12iterate_gridfffbPbPfS0_i)
        .other          _Z12iterate_gridfffbPbPfS0_i,@"STO_CUDA_ENTRY STV_DEFAULT"
_Z12iterate_gridfffbPbPfS0_i:
.text._Z12iterate_gridfffbPbPfS0_i:
[----:B------:R-:W-:Y:S01]  /*0000*/  LDC R1, c[0x0][0x37c] ;  /* 0x0000df00ff017b82 */ /* 0x000fe20000000800 */
[----:B------:R-:W0:Y:S01]  /*0010*/  S2R R21, SR_TID.X ;  /* 0x0000000000157919 */ /* 0x000e220000002100 */
[----:B------:R-:W0:Y:S06]  /*0020*/  LDCU UR5, c[0x0][0x3a8] ;  /* 0x00007500ff0577ac */ /* 0x000e2c0008000800 */
[----:B------:R-:W1:Y:S01]  /*0030*/  LDC.64 R6, c[0x0][0x398] ;  /* 0x0000e600ff067b82 */ /* 0x000e620000000a00 */
[----:B------:R-:W-:Y:S01]  /*0040*/  IMAD.MOV.U32 R3, RZ, RZ, -0x266e14b1 ;  /* 0xd991eb4fff037424 */ /* 0x000fe200078e00ff */
[----:B------:R-:W2:Y:S01]  /*0050*/  LDCU.U8 UR4, c[0x0][0x38c] ;  /* 0x00007180ff0477ac */ /* 0x000ea20008000000 */
[----:B------:R-:W3:Y:S05]  /*0060*/  LDCU.64 UR6, c[0x0][0x358] ;  /* 0x00006b00ff0677ac */ /* 0x000eea0008000a00 */
[----:B------:R-:W4:Y:S01]  /*0070*/  LDC.64 R4, c[0x0][0x3a0] ;  /* 0x0000e800ff047b82 */ /* 0x000f220000000a00 */
[----:B------:R-:W0:Y:S01]  /*0080*/  LDCU UR10, c[0x0][0x380] ;  /* 0x00007000ff0a77ac */ /* 0x000e220008000800 */
[----:B------:R-:W0:Y:S06]  /*0090*/  LDCU.64 UR8, c[0x0][0x390] ;  /* 0x00007200ff0877ac */ /* 0x000e2c0008000a00 */
[----:B------:R-:W5:Y:S01]  /*00a0*/  LDC R22, c[0x0][0x388] ;  /* 0x0000e200ff167b82 */ /* 0x000f620000000800 */
[----:B--2---:R-:W-:-:S07]  /*00b0*/  UPRMT UR4, UR4, 0x8880, URZ ;  /* 0x0000888004047896 */ /* 0x004fce00080000ff */
[----:B------:R-:W2:Y:S01]  /*00c0*/  LDC R23, c[0x0][0x384] ;  /* 0x0000e100ff177b82 */ /* 0x000ea20000000800 */
[C---:B0-----:R-:W-:Y:S02]  /*00d0*/  VIADD R0, R21.reuse, UR5 ;  /* 0x0000000515007c36 */ /* 0x041fe40008000000 */
[----:B-1----:R-:W-:-:S03]  /*00e0*/  IMAD.WIDE.U32 R6, R21, 0x4, R6 ;  /* 0x0000000415067825 */ /* 0x002fc600078e0006 */
[C---:B------:R-:W-:Y:S01]  /*00f0*/  ISETP.GT.AND P0, PT, R0.reuse, -0x1, PT ;  /* 0xffffffff0000780c */ /* 0x040fe20003f04270 */
[----:B----4-:R-:W-:Y:S01]  /*0100*/  IMAD.WIDE.U32 R4, R21, 0x4, R4 ;  /* 0x0000000415047825 */ /* 0x010fe200078e0004 */
[----:B------:R-:W-:Y:S02]  /*0110*/  LOP3.LUT R0, R0, 0xaad26b49, RZ, 0x3c, !PT ;  /* 0xaad26b4900007812 */ /* 0x000fe400078e3cff */
[----:B------:R-:W-:Y:S01]  /*0120*/  SEL R3, R3, 0x8bf16996, P0 ;  /* 0x8bf1699603037807 */ /* 0x000fe20000000000 */
[----:B-----5:R-:W-:Y:S01]  /*0130*/  FADD R22, R22, R22 ;  /* 0x0000001616167221 */ /* 0x020fe20000000000 */
[----:B------:R-:W-:Y:S01]  /*0140*/  LEA R21, R21, UR4, 0x1 ;  /* 0x0000000415157c11 */ /* 0x000fe2000f8e08ff */
[----:B------:R-:W-:Y:S01]  /*0150*/  IMAD R0, R0, 0x4182bed5, RZ ;  /* 0x4182bed500007824 */ /* 0x000fe200078e02ff */
[C---:B------:R-:W-:Y:S01]  /*0160*/  LOP3.LUT R20, R3.reuse, 0x5491333, RZ, 0x3c, !PT ;  /* 0x0549133303147812 */ /* 0x040fe200078e3cff */
[C---:B------:R-:W-:Y:S02]  /*0170*/  VIADD R19, R3.reuse, 0x1f123bb5 ;  /* 0x1f123bb503137836 */ /* 0x040fe40000000000 */
[C---:B------:R-:W-:Y:S01]  /*0180*/  VIADD R25, R0.reuse, 0x583f19 ;  /* 0x00583f1900197836 */ /* 0x040fe20000000000 */
[----:B------:R-:W-:Y:S01]  /*0190*/  IADD3 R18, PT, PT, R3, 0x6a788e, R0 ;  /* 0x006a788e03127810 */ /* 0x000fe20007ffe000 */
[C---:B------:R-:W-:Y:S01]  /*01a0*/  VIADD R16, R0.reuse, 0x75bcd15 ;  /* 0x075bcd1500107836 */ /* 0x040fe20000000000 */
[----:B---3--:R-:W-:-:S07]  /*01b0*/  LOP3.LUT R17, R0, 0x159a55e5, RZ, 0x3c, !PT ;  /* 0x159a55e500117812 */ /* 0x008fce00078e3cff */
.L_x_26:
[----:B------:R-:W-:-:S04]  /*01c0*/  SHF.R.S32.HI R0, RZ, 0x1f, R21 ;  /* 0x0000001fff007819 */ /* 0x000fc80000011415 */
[----:B------:R-:W-:-:S04]  /*01d0*/  LEA.HI R0, R0, R21, RZ, 0xa ;  /* 0x0000001500007211 */ /* 0x000fc800078f50ff */
[----:B------:R-:W-:Y:S02]  /*01e0*/  SHF.R.S32.HI R8, RZ, 0xa, R0 ;  /* 0x0000000aff087819 */ /* 0x000fe40000011400 */
[----:B------:R-:W-:Y:S02]  /*01f0*/  LOP3.LUT R2, R0, 0xfffffc00, RZ, 0xc0, !PT ;  /* 0xfffffc0000027812 */ /* 0x000fe400078ec0ff */
[C---:B------:R-:W-:Y:S01]  /*0200*/  LOP3.LUT R9, R8.reuse, 0x1, RZ, 0xc0, !PT ;  /* 0x0000000108097812 */ /* 0x040fe200078ec0ff */
[C---:B------:R-:W-:Y:S02]  /*0210*/  VIADD R3, R8.reuse, 0x3ff ;  /* 0x000003ff08037836 */ /* 0x040fe40000000000 */
[----:B------:R-:W-:Y:S01]  /*0220*/  IMAD.SHL.U32 R0, R8, 0x400, RZ ;  /* 0x0000040008007824 */ /* 0x000fe200078e00ff */
[----:B------:R-:W-:Y:S02]  /*0230*/  ISETP.NE.U32.AND P1, PT, R9, 0x1, PT ;  /* 0x000000010900780c */ /* 0x000fe40003f25070 */
[C---:B------:R-:W-:Y:S01]  /*0240*/  LOP3.LUT R10, R3.reuse, 0x1, RZ, 0xc0, !PT ;  /* 0x00000001030a7812 */ /* 0x040fe200078ec0ff */
[----:B------:R-:W-:Y:S01]  /*0250*/  IMAD.SHL.U32 R3, R3, 0x400, RZ ;  /* 0x0000040003037824 */ /* 0x000fe200078e00ff */
[----:B------:R-:W-:Y:S01]  /*0260*/  ISETP.NE.AND P0, PT, R9, RZ, PT ;  /* 0x000000ff0900720c */ /* 0x000fe20003f05270 */
[----:B------:R-:W-:Y:S01]  /*0270*/  VIADD R11, R0, 0x400 ;  /* 0x00000400000b7836 */ /* 0x000fe20000000000 */
[----:B------:R-:W-:-:S02]  /*0280*/  ISETP.NE.U32.AND P2, PT, R10, 0x1, PT ;  /* 0x000000010a00780c */ /* 0x000fc40003f45070 */
[----:B------:R-:W-:Y:S02]  /*0290*/  LOP3.LUT R12, R3, 0xffc00, RZ, 0xc0, !PT ;  /* 0x000ffc00030c7812 */ /* 0x000fe400078ec0ff */
[----:B------:R-:W-:Y:S02]  /*02a0*/  LOP3.LUT R8, R0, 0xffc00, RZ, 0xc0, !PT ;  /* 0x000ffc0000087812 */ /* 0x000fe400078ec0ff */
[----:B------:R-:W-:Y:S01]  /*02b0*/  LOP3.LUT R14, R11, 0xffc00, RZ, 0xc0, !PT ;  /* 0x000ffc000b0e7812 */ /* 0x000fe200078ec0ff */
[----:B------:R-:W-:Y:S01]  /*02c0*/  @P1 IMAD.IADD R9, R21, 0x1, -R2 ;  /* 0x0000000115091824 */ /* 0x000fe200078e0a02 */
[----:B------:R-:W-:Y:S02]  /*02d0*/  @!P1 IADD3 R9, PT, PT, R2, 0x3ff, -R21 ;  /* 0x000003ff02099810 */ /* 0x000fe40007ffe815 */
[----:B------:R-:W-:Y:S02]  /*02e0*/  LOP3.LUT R8, R8, 0x3ff, RZ, 0xfc, !PT ;  /* 0x000003ff08087812 */ /* 0x000fe400078efcff */
[C---:B------:R-:W-:Y:S01]  /*02f0*/  LOP3.LUT R3, R9.reuse, 0x3ff, RZ, 0xc0, !PT ;  /* 0x000003ff09037812 */ /* 0x040fe200078ec0ff */
[----:B------:R-:W-:-:S02]  /*0300*/  VIADD R2, R9, 0xffffffff ;  /* 0xffffffff09027836 */ /* 0x000fc40000000000 */
[----:B------:R-:W-:Y:S01]  /*0310*/  VIADD R10, R9, 0x1 ;  /* 0x00000001090a7836 */ /* 0x000fe20000000000 */
[--C-:B------:R-:W-:Y:S02]  /*0320*/  IADD3 R15, PT, PT, R14, 0x3ff, -R3.reuse ;  /* 0x000003ff0e0f7810 */ /* 0x100fe40007ffe803 */
[----:B------:R-:W-:Y:S02]  /*0330*/  LOP3.LUT R9, R2, 0x3ff, RZ, 0xc0, !PT ;  /* 0x000003ff02097812 */ /* 0x000fe400078ec0ff */
[----:B------:R-:W-:Y:S02]  /*0340*/  IADD3 R2, PT, PT, R12, 0x3ff, -R3 ;  /* 0x000003ff0c027810 */ /* 0x000fe40007ffe803 */
[----:B------:R-:W-:Y:S02]  /*0350*/  LOP3.LUT R11, R10, 0x3ff, RZ, 0xc0, !PT ;  /* 0x000003ff0a0b7812 */ /* 0x000fe400078ec0ff */
[----:B------:R-:W-:Y:S02]  /*0360*/  @P2 LOP3.LUT R2, R3, R12, RZ, 0xfc, !PT ;  /* 0x0000000c03022212 */ /* 0x000fe400078efcff */
[--C-:B------:R-:W-:Y:S01]  /*0370*/  LOP3.LUT R10, R9, 0xffc00, R0.reuse, 0xf8, !PT ;  /* 0x000ffc00090a7812 */ /* 0x100fe200078ef800 */
[C---:B------:R-:W-:Y:S01]  /*0380*/  @P0 IMAD.IADD R10, R8.reuse, 0x1, -R9 ;  /* 0x00000001080a0824 */ /* 0x040fe200078e0a09 */
[----:B------:R-:W-:Y:S01]  /*0390*/  LOP3.LUT R0, R11, 0xffc00, R0, 0xf8, !PT ;  /* 0x000ffc000b007812 */ /* 0x000fe200078ef800 */
[----:B------:R-:W-:Y:S01]  /*03a0*/  @P0 IMAD.IADD R0, R8, 0x1, -R11 ;  /* 0x0000000108000824 */ /* 0x000fe200078e0a0b */
[----:B------:R-:W-:-:S02]  /*03b0*/  IADD3 R2, P1, PT, R2, UR8, RZ ;  /* 0x0000000802027c10 */ /* 0x000fc4000ff3e0ff */
[----:B------:R-:W-:Y:S02]  /*03c0*/  @P0 LOP3.LUT R15, R3, R14, RZ, 0xfc, !PT ;  /* 0x0000000e030f0212 */ /* 0x000fe400078efcff */
[----:B------:R-:W-:Y:S01]  /*03d0*/  IADD3 R10, P0, PT, R10, UR8, RZ ;  /* 0x000000080a0a7c10 */ /* 0x000fe2000ff1e0ff */
[----:B------:R-:W-:Y:S01]  /*03e0*/  IMAD.X R3, RZ, RZ, UR9, P1 ;  /* 0x00000009ff037e24 */ /* 0x000fe200088e06ff */
[----:B------:R-:W-:Y:S02]  /*03f0*/  IADD3 R12, P1, PT, R0, UR8, RZ ;  /* 0x00000008000c7c10 */ /* 0x000fe4000ff3e0ff */
[----:B------:R-:W-:Y:S01]  /*0400*/  IADD3 R14, P2, PT, R15, UR8, RZ ;  /* 0x000000080f0e7c10 */ /* 0x000fe2000ff5e0ff */
[----:B------:R-:W-:Y:S01]  /*0410*/  IMAD.X R11, RZ, RZ, UR9, P0 ;  /* 0x00000009ff0b7e24 */ /* 0x000fe200080e06ff */
[----:B------:R-:W3:Y:S01]  /*0420*/  LDG.E.S8 R2, desc[UR6][R2.64] ;  /* 0x0000000602027981 */ /* 0x000ee2000c1e1300 */
[----:B------:R-:W-:Y:S02]  /*0430*/  IMAD.X R13, RZ, RZ, UR9, P1 ;  /* 0x00000009ff0d7e24 */ /* 0x000fe400088e06ff */
[----:B------:R-:W-:Y:S01]  /*0440*/  IMAD.X R15, RZ, RZ, UR9, P2 ;  /* 0x00000009ff0f7e24 */ /* 0x000fe200090e06ff */
[----:B------:R0:W4:Y:S04]  /*0450*/  LDG.E.S8 R10, desc[UR6][R10.64] ;  /* 0x000000060a0a7981 */ /* 0x000128000c1e1300 */
[----:B------:R-:W4:Y:S04]  /*0460*/  LDG.E.S8 R13, desc[UR6][R12.64] ;  /* 0x000000060c0d7981 */ /* 0x000f28000c1e1300 */
[----:B------:R-:W5:Y:S01]  /*0470*/  LDG.E.S8 R14, desc[UR6][R14.64] ;  /* 0x000000060e0e7981 */ /* 0x000f62000c1e1300 */
[----:B------:R-:W-:-:S04]  /*0480*/  IADD3 R8, P0, PT, R21, UR8, RZ ;  /* 0x0000000815087c10 */ /* 0x000fc8000ff1e0ff */
[----:B------:R-:W-:-:S05]  /*0490*/  LEA.HI.X.SX32 R9, R21, UR9, 0x1, P0 ;  /* 0x0000000915097c11 */ /* 0x000fca00080f0eff */
[----:B------:R-:W2:Y:S01]  /*04a0*/  LDG.E.S8 R24, desc[UR6][R8.64] ;  /* 0x0000000608187981 */ /* 0x000ea2000c1e1300 */
[----:B0-----:R-:W-:Y:S01]  /*04b0*/  IMAD.MOV.U32 R11, RZ, RZ, -0x4 ;  /* 0xfffffffcff0b7424 */ /* 0x001fe200078e00ff */
[----:B------:R-:W-:Y:S01]  /*04c0*/  BSSY.RECONVERGENT B0, `(.L_x_22) ;  /* 0x000002d000007945 */ /* 0x000fe20003800200 */
[----:B---3--:R-:W0:Y:S01]  /*04d0*/  I2F.S16 R26, R2 ;  /* 0x00000002001a7306 */ /* 0x008e220000101400 */
[----:B----4-:R-:W-:-:S07]  /*04e0*/  IMAD.IADD R0, R10, 0x1, R13 ;  /* 0x000000010a007824 */ /* 0x010fce00078e020d */
[----:B-----5:R-:W1:Y:S01]  /*04f0*/  I2F.S16 R28, R14 ;  /* 0x0000000e001c7306 */ /* 0x020e620000101400 */
[----:B------:R-:W-:-:S04]  /*0500*/  LEA R0, R0, 0xfffffffe, 0x1 ;  /* 0xfffffffe00007811 */ /* 0x000fc800078e08ff */
[----:B------:R-:W-:-:S05]  /*0510*/  I2FP.F32.S32 R3, R0 ;  /* 0x0000000000037245 */ /* 0x000fca0000201400 */
[----:B0-----:R-:W-:Y:S01]  /*0520*/  FFMA R3, R22, R26, R3 ;  /* 0x0000001a16037223 */ /* 0x001fe20000000003 */
[----:B--2---:R-:W-:-:S03]  /*0530*/  LEA R0, R24, 0xfffffffe, 0x2 ;  /* 0xfffffffe18007811 */ /* 0x004fc600078e10ff */
[----:B-1----:R-:W-:Y:S01]  /*0540*/  FFMA R3, R22, R28, R3 ;  /* 0x0000001c16037223 */ /* 0x002fe20000000003 */
[----:B------:R-:W-:-:S03]  /*0550*/  I2FP.F32.S32 R0, R0 ;  /* 0x0000000000007245 */ /* 0x000fc60000201400 */
[----:B------:R-:W-:-:S04]  /*0560*/  FADD R3, -R22, R3 ;  /* 0x0000000316037221 */ /* 0x000fc80000000100 */
[----:B------:R-:W-:-:S04]  /*0570*/  FADD R3, R3, UR10 ;  /* 0x0000000a03037e21 */ /* 0x000fc80008000000 */
[----:B------:R-:W-:-:S05]  /*0580*/  FMUL R0, R0, R3 ;  /* 0x0000000300007220 */ /* 0x000fca0000400000 */
[----:B------:R-:W-:Y:S01]  /*0590*/  FSETP.GEU.AND P0, PT, R0, RZ, PT ;  /* 0x000000ff0000720b */ /* 0x000fe20003f0e000 */
[----:B------:R-:W-:Y:S02]  /*05a0*/  IMAD.MOV.U32 R10, RZ, RZ, R17 ;  /* 0x000000ffff0a7224 */ /* 0x000fe400078e0011 */
[----:B------:R-:W-:Y:S02]  /*05b0*/  IMAD.MOV.U32 R17, RZ, RZ, R19 ;  /* 0x000000ffff117224 */ /* 0x000fe400078e0013 */
[----:B------:R-:W-:Y:S02]  /*05c0*/  IMAD.MOV.U32 R19, RZ, RZ, R20 ;  /* 0x000000ffff137224 */ /* 0x000fe400078e0014 */
[----:B------:R-:W-:Y:S02]  /*05d0*/  IMAD R11, R24, R11, 0x2 ;  /* 0x00000002180b7424 */ /* 0x000fe400078e020b */
[----:B------:R-:W-:Y:S02]  /*05e0*/  IMAD.MOV.U32 R2, RZ, RZ, 0x3f800000 ;  /* 0x3f800000ff027424 */ /* 0x000fe400078e00ff */
[----:B------:R-:W-:-:S02]  /*05f0*/  IMAD.MOV.U32 R20, RZ, RZ, R25 ;  /* 0x000000ffff147224 */ /* 0x000fc400078e0019 */
[----:B------:R-:W-:Y:S05]  /*0600*/  @!P0 BRA `(.L_x_23) ;  /* 0x0000000000608947 */ /* 0x000fea0003800000 */
[----:B------:R-:W0:Y:S01]  /*0610*/  MUFU.RCP R2, R23 ;  /* 0x0000001700027308 */ /* 0x000e220000001000 */
[----:B------:R-:W-:Y:S07]  /*0620*/  BSSY.RECONVERGENT B1, `(.L_x_24) ;  /* 0x000000c000017945 */ /* 0x000fee0003800200 */
[----:B------:R-:W1:Y:S01]  /*0630*/  FCHK P0, -R0, R23 ;  /* 0x0000001700007302 */ /* 0x000e620000000100 */
[----:B0-----:R-:W-:-:S04]  /*0640*/  FFMA R3, R2, -R23, 1 ;  /* 0x3f80000002037423 */ /* 0x001fc80000000817 */
[----:B------:R-:W-:-:S04]  /*0650*/  FFMA R3, R2, R3, R2 ;  /* 0x0000000302037223 */ /* 0x000fc80000000002 */
[----:B------:R-:W-:-:S04]  /*0660*/  FFMA R2, -R0, R3, RZ ;  /* 0x0000000300027223 */ /* 0x000fc800000001ff */
[----:B------:R-:W-:-:S04]  /*0670*/  FFMA R12, R2, -R23, -R0 ;  /* 0x80000017020c7223 */ /* 0x000fc80000000800 */
[----:B------:R-:W-:Y:S01]  /*0680*/  FFMA R2, R3, R12, R2 ;  /* 0x0000000c03027223 */ /* 0x000fe20000000002 */
[----:B-1----:R-:W-:Y:S06]  /*0690*/  @!P0 BRA `(.L_x_25) ;  /* 0x0000000000108947 */ /* 0x002fec0003800000 */
[----:B------:R-:W-:Y:S01]  /*06a0*/  FADD R2, -R0, -RZ ;  /* 0x800000ff00027221 */ /* 0x000fe20000000100 */
[----:B------:R-:W-:-:S07]  /*06b0*/  MOV R14, 0x6d0 ;  /* 0x000006d0000e7802 */ /* 0x000fce0000000f00 */
[----:B------:R-:W-:Y:S05]  /*06c0*/  CALL.REL.NOINC `($__internal_0_$__cuda_sm3x_div_rn_noftz_f32_slowpath) ;  /* 0x0000000000a47944 */ /* 0x000fea0003c00000 */
[----:B------:R-:W-:-:S07]  /*06d0*/  IMAD.MOV.U32 R2, RZ, RZ, R12 ;  /* 0x000000ffff027224 */ /* 0x000fce00078e000c */
.L_x_25:
[----:B------:R-:W-:Y:S05]  /*06e0*/  BSYNC.RECONVERGENT B1 ;  /* 0x0000000000017941 */ /* 0x000fea0003800200 */
.L_x_24:
[----:B------:R-:W-:Y:S02]  /*06f0*/  IMAD.MOV.U32 R3, RZ, RZ, 0x3bbb989d ;  /* 0x3bbb989dff037424 */ /* 0x000fe400078e00ff */
[----:B------:R-:W-:Y:S02]  /*0700*/  IMAD.MOV.U32 R12, RZ, RZ, 0x437c0000 ;  /* 0x437c0000ff0c7424 */ /* 0x000fe400078e00ff */
[----:B------:R-:W-:-:S04]  /*0710*/  FFMA.SAT R3, R2, R3, 0.5 ;  /* 0x3f00000002037423 */ /* 0x000fc80000002003 */
[----:B------:R-:W-:-:S04]  /*0720*/  FFMA.RM R3, R3, R12, 12582913 ;  /* 0x4b40000103037423 */ /* 0x000fc8000000400c */
[----:B------:R-:W-:-:S04]  /*0730*/  FADD R13, R3, -12583039 ;  /* 0xcb40007f030d7421 */ /* 0x000fc80000000000 */
[----:B------:R-:W-:-:S04]  /*0740*/  FFMA R13, R2, 1.4426950216293334961, -R13 ;  /* 0x3fb8aa3b020d7823 */ /* 0x000fc8000000080d */
[----:B------:R-:W-:Y:S01]  /*0750*/  FFMA R13, R2, 1.925963033500011079e-08, R13 ;  /* 0x32a57060020d7823 */ /* 0x000fe2000000000d */
[----:B------:R-:W-:-:S05]  /*0760*/  IMAD.SHL.U32 R2, R3, 0x800000, RZ ;  /* 0x0080000003027824 */ /* 0x000fca00078e00ff */
[----:B------:R-:W0:Y:S02]  /*0770*/  MUFU.EX2 R13, R13 ;  /* 0x0000000d000d7308 */ /* 0x000e240000000800 */
[----:B0-----:R-:W-:-:S07]  /*0780*/  FMUL R2, R2, R13 ;  /* 0x0000000d02027220 */ /* 0x001fce0000400000 */
.L_x_23:
[----:B------:R-:W-:Y:S05]  /*0790*/  BSYNC.RECONVERGENT B0 ;  /* 0x0000000000007941 */ /* 0x000fea0003800200 */
.L_x_22:
[----:B------:R-:W-:Y:S01]  /*07a0*/  SHF.R.U32.HI R3, RZ, 0x2, R16 ;  /* 0x00000002ff037819 */ /* 0x000fe20000011610 */
[----:B------:R-:W-:-:S03]  /*07b0*/  IMAD.SHL.U32 R13, R20, 0x10, RZ ;  /* 0x00000010140d7824 */ /* 0x000fc600078e00ff */
[----:B------:R-:W-:-:S05]  /*07c0*/  LOP3.LUT R3, R3, R16, RZ, 0x3c, !PT ;  /* 0x0000001003037212 */ /* 0x000fca00078e3cff */
[----:B------:R-:W-:-:S05]  /*07d0*/  IMAD.SHL.U32 R12, R3, 0x2, RZ ;  /* 0x00000002030c7824 */ /* 0x000fca00078e00ff */
[----:B------:R-:W-:-:S04]  /*07e0*/  LOP3.LUT R12, R20, R13, R12, 0x96, !PT ;  /* 0x0000000d140c7212 */ /* 0x000fc800078e960c */
[----:B------:R-:W-:Y:S01]  /*07f0*/  LOP3.LUT R25, R12, R3, RZ, 0x3c, !PT ;  /* 0x000000030c197212 */ /* 0x000fe200078e3cff */
[----:B------:R-:W-:-:S04]  /*0800*/  IMAD.MOV.U32 R12, RZ, RZ, 0x2f800000 ;  /* 0x2f800000ff0c7424 */ /* 0x000fc800078e00ff */
[----:B------:R-:W-:-:S05]  /*0810*/  IMAD.IADD R3, R25, 0x1, R18 ;  /* 0x0000000119037824 */ /* 0x000fca00078e0212 */
[----:B------:R-:W-:-:S05]  /*0820*/  I2FP.F32.U32 R3, R3 ;  /* 0x0000000300037245 */ /* 0x000fca0000201000 */
[----:B------:R-:W-:-:S05]  /*0830*/  FFMA R3, R3, R12, 1.1641532182693481445e-10 ;  /* 0x2f00000003037423 */ /* 0x000fca000000000c */
[----:B------:R-:W-:-:S13]  /*0840*/  FSETP.GEU.AND P0, PT, R3, R2, PT ;  /* 0x000000020300720b */ /* 0x000fda0003f0e000 */
[----:B------:R-:W2:Y:S02]  /*0850*/  @!P0 LDG.E R3, desc[UR6][R6.64] ;  /* 0x0000000606038981 */ /* 0x000ea4000c1e1900 */
[----:B--2---:R-:W-:-:S05]  /*0860*/  @!P0 FADD R3, R0, R3 ;  /* 0x0000000300038221 */ /* 0x004fca0000000000 */
[----:B------:R0:W-:Y:S04]  /*0870*/  @!P0 STG.E desc[UR6][R6.64], R3 ;  /* 0x0000000306008986 */ /* 0x0001e8000c101906 */
[----:B------:R-:W2:Y:S01]  /*0880*/  @!P0 LDG.E R0, desc[UR6][R4.64] ;  /* 0x0000000604008981 */ /* 0x000ea2000c1e1900 */
[----:B------:R-:W-:-:S05]  /*0890*/  @!P0 I2FP.F32.S32 R11, R11 ;  /* 0x0000000b000b8245 */ /* 0x000fca0000201400 */
[----:B--2---:R-:W-:-:S05]  /*08a0*/  @!P0 FADD R11, R0, R11 ;  /* 0x0000000b000b8221 */ /* 0x004fca0000000000 */
[----:B------:R0:W-:Y:S04]  /*08b0*/  @!P0 STG.E desc[UR6][R4.64], R11 ;  /* 0x0000000b04008986 */ /* 0x0001e8000c101906 */
[----:B------:R-:W2:Y:S01]  /*08c0*/  @!P0 LDG.E.U8 R0, desc[UR6][R8.64] ;  /* 0x0000000608008981 */ /* 0x000ea2000c1e1100 */
[----:B------:R-:W-:Y:S02]  /*08d0*/  IMAD.MOV.U32 R16, RZ, RZ, R10 ;  /* 0x000000ffff107224 */ /* 0x000fe400078e000a */
[----:B------:R-:W-:Y:S01]  /*08e0*/  VIADD R18, R18, 0x587c5 ;  /* 0x000587c512127836 */ /* 0x000fe20000000000 */
[----:B--2---:R-:W-:-:S04]  /*08f0*/  @!P0 ISETP.NE.AND P1, PT, R0, RZ, PT ;  /* 0x000000ff0000820c */ /* 0x004fc80003f25270 */
[----:B------:R-:W-:-:S05]  /*0900*/  @!P0 SEL R13, RZ, 0x1, P1 ;  /* 0x00000001ff0d8807 */ /* 0x000fca0000800000 */
[----:B------:R0:W-:Y:S01]  /*0910*/  @!P0 STG.E.U8 desc[UR6][R8.64], R13 ;  /* 0x0000000d08008986 */ /* 0x0001e2000c101106 */
[C---:B------:R-:W-:Y:S01]  /*0920*/  ISETP.GE.AND P0, PT, R21.reuse, 0xffc00, PT ;  /* 0x000ffc001500780c */ /* 0x040fe20003f06270 */
[----:B------:R-:W-:-:S12]  /*0930*/  VIADD R21, R21, 0x400 ;  /* 0x0000040015157836 */ /* 0x000fd80000000000 */
[----:B0-----:R-:W-:Y:S05]  /*0940*/  @!P0 BRA `(.L_x_26) ;  /* 0xfffffff8001c8947 */ /* 0x001fea000383ffff */
[----:B------:R-:W-:Y:S05]  /*0950*/  EXIT ;  /* 0x000000000000794d */ /* 0x000fea0003800000 */
        .weak           $__internal_0_$__cuda_sm3x_div_rn_noftz_f32_slowpath
        .type           $__internal_0_$__cuda_sm3x_div_rn_noftz_f32_slowpath,@function
        .size           $__internal_0_$__cuda_sm3x_div_rn_noftz_f32_slowpath,(.L_x_45 - $__internal_0_$__cuda_sm3x_div_rn_noftz_f32_slowpath)
$__internal_0_$__cuda_sm3x_div_rn_noftz_f32_slowpath:
[----:B------:R-:W0:Y:S01]  /*0960*/  LDC R3, c[0x0][0x384] ;  /* 0x0000e100ff037b82 */ /* 0x000e220000000800 */
[----:B------:R-:W-:Y:S01]  /*0970*/  SHF.R.U32.HI R24, RZ, 0x17, R2 ;  /* 0x00000017ff187819 */ /* 0x000fe20000011602 */
[----:B------:R-:W1:Y:S01]  /*0980*/  LDCU UR4, c[0x0][0x384] ;  /* 0x00007080ff0477ac */ /* 0x000e620008000800 */
[----:B------:R-:W-:Y:S02]  /*0990*/  BSSY.RECONVERGENT B2, `(.L_x_27) ;  /* 0x0000063000027945 */ /* 0x000fe40003800200 */
[----:B------:R-:W-:-:S05]  /*09a0*/  LOP3.LUT R24, R24, 0xff, RZ, 0xc0, !PT ;  /* 0x000000ff18187812 */ /* 0x000fca00078ec0ff */
[----:B------:R-:W-:Y:S02]  /*09b0*/  VIADD R26, R24, 0xffffffff ;  /* 0xffffffff181a7836 */ /* 0x000fe40000000000 */
[----:B-1----:R-:W-:Y:S01]  /*09c0*/  IMAD.U32 R15, RZ, RZ, UR4 ;  /* 0x00000004ff0f7e24 */ /* 0x002fe2000f8e00ff */
[----:B0-----:R-:W-:-:S04]  /*09d0*/  SHF.R.U32.HI R13, RZ, 0x17, R3 ;  /* 0x00000017ff0d7819 */ /* 0x001fc80000011603 */
[----:B------:R-:W-:-:S05]  /*09e0*/  LOP3.LUT R13, R13, 0xff, RZ, 0xc0, !PT ;  /* 0x000000ff0d0d7812 */ /* 0x000fca00078ec0ff */
[----:B------:R-:W-:-:S05]  /*09f0*/  VIADD R25, R13, 0xffffffff ;  /* 0xffffffff0d197836 */ /* 0x000fca0000000000 */
[----:B------:R-:W-:-:S04]  /*0a00*/  ISETP.GT.U32.AND P0, PT, R25, 0xfd, PT ;  /* 0x000000fd1900780c */ /* 0x000fc80003f04070 */
[----:B------:R-:W-:-:S13]  /*0a10*/  ISETP.GT.U32.OR P0, PT, R26, 0xfd, P0 ;  /* 0x000000fd1a00780c */ /* 0x000fda0000704470 */
[----:B------:R-:W-:Y:S01]  /*0a20*/  @!P0 IMAD.MOV.U32 R12, RZ, RZ, RZ ;  /* 0x000000ffff0c8224 */ /* 0x000fe200078e00ff */
[----:B------:R-:W-:Y:S06]  /*0a30*/  @!P0 BRA `(.L_x_28) ;  /* 0x00000000005c8947 */ /* 0x000fec0003800000 */
[----:B------:R-:W-:Y:S02]  /*0a40*/  FSETP.GTU.FTZ.AND P0, PT, |R2|, +INF , PT ;  /* 0x7f8000000200780b */ /* 0x000fe40003f1c200 */
[----:B------:R-:W-:-:S04]  /*0a50*/  FSETP.GTU.FTZ.AND P1, PT, |R3|, +INF , PT ;  /* 0x7f8000000300780b */ /* 0x000fc80003f3c200 */
[----:B------:R-:W-:-:S13]  /*0a60*/  PLOP3.LUT P0, PT, P0, P1, PT, 0xf8, 0x8f ;  /* 0x00000000008f781c */ /* 0x000fda0000703f70 */
[----:B------:R-:W-:Y:S05]  /*0a70*/  @P0 BRA `(.L_x_29) ;  /* 0x00000004004c0947 */ /* 0x000fea0003800000 */
[----:B------:R-:W-:-:S13]  /*0a80*/  LOP3.LUT P0, RZ, R15, 0x7fffffff, R2, 0xc8, !PT ;  /* 0x7fffffff0fff7812 */ /* 0x000fda000780c802 */
[----:B------:R-:W-:Y:S05]  /*0a90*/  @!P0 BRA `(.L_x_30) ;  /* 0x00000004003c8947 */ /* 0x000fea0003800000 */
[C---:B------:R-:W-:Y:S02]  /*0aa0*/  FSETP.NEU.FTZ.AND P2, PT, |R2|.reuse, +INF , PT ;  /* 0x7f8000000200780b */ /* 0x040fe40003f5d200 */
[----:B------:R-:W-:Y:S02]  /*0ab0*/  FSETP.NEU.FTZ.AND P1, PT, |R3|, +INF , PT ;  /* 0x7f8000000300780b */ /* 0x000fe40003f3d200 */
[----:B------:R-:W-:-:S11]  /*0ac0*/  FSETP.NEU.FTZ.AND P0, PT, |R2|, +INF , PT ;  /* 0x7f8000000200780b */ /* 0x000fd60003f1d200 */
[----:B------:R-:W-:Y:S05]  /*0ad0*/  @!P1 BRA !P2, `(.L_x_30) ;  /* 0x00000004002c9947 */ /* 0x000fea0005000000 */
[----:B------:R-:W-:-:S04]  /*0ae0*/  LOP3.LUT P2, RZ, R2, 0x7fffffff, RZ, 0xc0, !PT ;  /* 0x7fffffff02ff7812 */ /* 0x000fc8000784c0ff */
[----:B------:R-:W-:-:S13]  /*0af0*/  PLOP3.LUT P1, PT, P1, P2, PT, 0x2f, 0xf2 ;  /* 0x0000000000f2781c */ /* 0x000fda0000f24577 */
[----:B------:R-:W-:Y:S05]  /*0b00*/  @P1 BRA `(.L_x_31) ;  /* 0x0000000400181947 */ /* 0x000fea0003800000 */
[----:B------:R-:W-:-:S04]  /*0b10*/  LOP3.LUT P1, RZ, R15, 0x7fffffff, RZ, 0xc0, !PT ;  /* 0x7fffffff0fff7812 */ /* 0x000fc8000782c0ff */
[----:B------:R-:W-:-:S13]  /*0b20*/  PLOP3.LUT P0, PT, P0, P1, PT, 0x2f, 0xf2 ;  /* 0x0000000000f2781c */ /* 0x000fda0000702577 */
[----:B------:R-:W-:Y:S05]  /*0b30*/  @P0 BRA `(.L_x_32) ;  /* 0x0000000400000947 */ /* 0x000fea0003800000 */
[----:B------:R-:W-:Y:S02]  /*0b40*/  ISETP.GE.AND P0, PT, R26, RZ, PT ;  /* 0x000000ff1a00720c */ /* 0x000fe40003f06270 */
[----:B------:R-:W-:-:S11]  /*0b50*/  ISETP.GE.AND P1, PT, R25, RZ, PT ;  /* 0x000000ff1900720c */ /* 0x000fd60003f26270 */
[----:B------:R-:W-:Y:S02]  /*0b60*/  @P0 IMAD.MOV.U32 R12, RZ, RZ, RZ ;  /* 0x000000ffff0c0224 */ /* 0x000fe400078e00ff */
[----:B------:R-:W-:Y:S01]  /*0b70*/  @!P0 FFMA R2, R2, 1.84467440737095516160e+19, RZ ;  /* 0x5f80000002028823 */ /* 0x000fe200000000ff */
[----:B------:R-:W-:Y:S02]  /*0b80*/  @!P0 IMAD.MOV.U32 R12, RZ, RZ, -0x40 ;  /* 0xffffffc0ff0c8424 */ /* 0x000fe400078e00ff */
[----:B------:R-:W-:Y:S02]  /*0b90*/  @!P1 FFMA R15, R3, 1.84467440737095516160e+19, RZ ;  /* 0x5f800000030f9823 */ /* 0x000fe400000000ff */
[----:B------:R-:W-:-:S07]  /*0ba0*/  @!P1 VIADD R12, R12, 0x40 ;  /* 0x000000400c0c9836 */ /* 0x000fce0000000000 */
.L_x_28:
[----:B------:R-:W-:Y:S01]  /*0bb0*/  LEA R26, R13, 0xc0800000, 0x17 ;  /* 0xc08000000d1a7811 */ /* 0x000fe200078eb8ff */
[----:B------:R-:W-:Y:S01]  /*0bc0*/  VIADD R24, R24, 0xffffff81 ;  /* 0xffffff8118187836 */ /* 0x000fe20000000000 */
[----:B------:R-:W-:Y:S03]  /*0bd0*/  BSSY.RECONVERGENT B3, `(.L_x_33) ;  /* 0x0000035000037945 */ /* 0x000fe60003800200 */
[----:B------:R-:W-:Y:S02]  /*0be0*/  IMAD.IADD R25, R15, 0x1, -R26 ;  /* 0x000000010f197824 */ /* 0x000fe400078e0a1a */
[C---:B------:R-:W-:Y:S02]  /*0bf0*/  IMAD R2, R24.reuse, -0x800000, R2 ;  /* 0xff80000018027824 */ /* 0x040fe400078e0202 */
[----:B------:R0:W1:Y:S01]  /*0c00*/  MUFU.RCP R26, R25 ;  /* 0x00000019001a7308 */ /* 0x0000620000001000 */
[----:B------:R-:W-:Y:S01]  /*0c10*/  FADD.FTZ R15, -R25, -RZ ;  /* 0x800000ff190f7221 */ /* 0x000fe20000010100 */
[----:B0-----:R-:W-:-:S05]  /*0c20*/  IADD3 R25, PT, PT, R24, 0x7f, -R13 ;  /* 0x0000007f18197810 */ /* 0x001fca0007ffe80d */
[----:B------:R-:W-:Y:S02]  /*0c30*/  IMAD.IADD R25, R25, 0x1, R12 ;  /* 0x0000000119197824 */ /* 0x000fe400078e020c */
[----:B-1----:R-:W-:-:S04]  /*0c40*/  FFMA R3, R26, R15, 1 ;  /* 0x3f8000001a037423 */ /* 0x002fc8000000000f */
[----:B------:R-:W-:-:S04]  /*0c50*/  FFMA R3, R26, R3, R26 ;  /* 0x000000031a037223 */ /* 0x000fc8000000001a */
[----:B------:R-:W-:-:S04]  /*0c60*/  FFMA R26, R2, R3, RZ ;  /* 0x00000003021a7223 */ /* 0x000fc800000000ff */
[----:B------:R-:W-:-:S04]  /*0c70*/  FFMA R27, R15, R26, R2 ;  /* 0x0000001a0f1b7223 */ /* 0x000fc80000000002 */
[----:B------:R-:W-:-:S04]  /*0c80*/  FFMA R26, R3, R27, R26 ;  /* 0x0000001b031a7223 */ /* 0x000fc8000000001a */
[----:B------:R-:W-:-:S04]  /*0c90*/  FFMA R15, R15, R26, R2 ;  /* 0x0000001a0f0f7223 */ /* 0x000fc80000000002 */
[----:B------:R-:W-:-:S05]  /*0ca0*/  FFMA R2, R3, R15, R26 ;  /* 0x0000000f03027223 */ /* 0x000fca000000001a */
[----:B------:R-:W-:-:S04]  /*0cb0*/  SHF.R.U32.HI R13, RZ, 0x17, R2 ;  /* 0x00000017ff0d7819 */ /* 0x000fc80000011602 */
[----:B------:R-:W-:-:S05]  /*0cc0*/  LOP3.LUT R13, R13, 0xff, RZ, 0xc0, !PT ;  /* 0x000000ff0d0d7812 */ /* 0x000fca00078ec0ff */
[----:B------:R-:W-:-:S04]  /*0cd0*/  IMAD.IADD R13, R13, 0x1, R25 ;  /* 0x000000010d0d7824 */ /* 0x000fc800078e0219 */
[----:B------:R-:W-:-:S05]  /*0ce0*/  VIADD R12, R13, 0xffffffff ;  /* 0xffffffff0d0c7836 */ /* 0x000fca0000000000 */
[----:B------:R-:W-:-:S13]  /*0cf0*/  ISETP.GE.U32.AND P0, PT, R12, 0xfe, PT ;  /* 0x000000fe0c00780c */ /* 0x000fda0003f06070 */
[----:B------:R-:W-:Y:S05]  /*0d00*/  @!P0 BRA `(.L_x_34) ;  /* 0x0000000000808947 */ /* 0x000fea0003800000 */
[----:B------:R-:W-:-:S13]  /*0d10*/  ISETP.GT.AND P0, PT, R13, 0xfe, PT ;  /* 0x000000fe0d00780c */ /* 0x000fda0003f04270 */
[----:B------:R-:W-:Y:S05]  /*0d20*/  @P0 BRA `(.L_x_35) ;  /* 0x00000000006c0947 */ /* 0x000fea0003800000 */
[----:B------:R-:W-:-:S13]  /*0d30*/  ISETP.GE.AND P0, PT, R13, 0x1, PT ;  /* 0x000000010d00780c */ /* 0x000fda0003f06270 */
[----:B------:R-:W-:Y:S05]  /*0d40*/  @P0 BRA `(.L_x_36) ;  /* 0x0000000000740947 */ /* 0x000fea0003800000 */
[----:B------:R-:W-:Y:S02]  /*0d50*/  ISETP.GE.AND P0, PT, R13, -0x18, PT ;  /* 0xffffffe80d00780c */ /* 0x000fe40003f06270 */
[----:B------:R-:W-:-:S11]  /*0d60*/  LOP3.LUT R2, R2, 0x80000000, RZ, 0xc0, !PT ;  /* 0x8000000002027812 */ /* 0x000fd600078ec0ff */
[----:B------:R-:W-:Y:S05]  /*0d70*/  @!P0 BRA `(.L_x_36) ;  /* 0x0000000000688947 */ /* 0x000fea0003800000 */
[-CC-:B------:R-:W-:Y:S01]  /*0d80*/  FFMA.RZ R12, R3, R15.reuse, R26.reuse ;  /* 0x0000000f030c7223 */ /* 0x180fe2000000c01a */
[C---:B------:R-:W-:Y:S02]  /*0d90*/  ISETP.NE.AND P2, PT, R13.reuse, RZ, PT ;  /* 0x000000ff0d00720c */ /* 0x040fe40003f45270 */
[----:B------:R-:W-:Y:S02]  /*0da0*/  ISETP.NE.AND P1, PT, R13, RZ, PT ;  /* 0x000000ff0d00720c */ /* 0x000fe40003f25270 */
[----:B------:R-:W-:Y:S01]  /*0db0*/  LOP3.LUT R24, R12, 0x7fffff, RZ, 0xc0, !PT ;  /* 0x007fffff0c187812 */ /* 0x000fe200078ec0ff */
[CCC-:B------:R-:W-:Y:S01]  /*0dc0*/  FFMA.RP R12, R3.reuse, R15.reuse, R26.reuse ;  /* 0x0000000f030c7223 */ /* 0x1c0fe2000000801a */
[----:B------:R-:W-:Y:S01]  /*0dd0*/  FFMA.RM R3, R3, R15, R26 ;  /* 0x0000000f03037223 */ /* 0x000fe2000000401a */
[----:B------:R-:W-:Y:S01]  /*0de0*/  VIADD R15, R13, 0x20 ;  /* 0x000000200d0f7836 */ /* 0x000fe20000000000 */
[----:B------:R-:W-:Y:S01]  /*0df0*/  LOP3.LUT R24, R24, 0x800000, RZ, 0xfc, !PT ;  /* 0x0080000018187812 */ /* 0x000fe200078efcff */
[----:B------:R-:W-:-:S02]  /*0e00*/  IMAD.MOV R13, RZ, RZ, -R13 ;  /* 0x000000ffff0d7224 */ /* 0x000fc400078e0a0d */
[----:B------:R-:W-:Y:S02]  /*0e10*/  FSETP.NEU.FTZ.AND P0, PT, R12, R3, PT ;  /* 0x000000030c00720b */ /* 0x000fe40003f1d000 */
[----:B------:R-:W-:Y:S02]  /*0e20*/  SHF.L.U32 R15, R24, R15, RZ ;  /* 0x0000000f180f7219 */ /* 0x000fe400000006ff */
[----:B------:R-:W-:Y:S02]  /*0e30*/  SEL R3, R13, RZ, P2 ;  /* 0x000000ff0d037207 */ /* 0x000fe40001000000 */
[----:B------:R-:W-:Y:S02]  /*0e40*/  ISETP.NE.AND P1, PT, R15, RZ, P1 ;  /* 0x000000ff0f00720c */ /* 0x000fe40000f25270 */
[----:B------:R-:W-:Y:S02]  /*0e50*/  SHF.R.U32.HI R3, RZ, R3, R24 ;  /* 0x00000003ff037219 */ /* 0x000fe40000011618 */
[----:B------:R-:W-:-:S02]  /*0e60*/  PLOP3.LUT P0, PT, P0, P1, PT, 0xf8, 0x8f ;  /* 0x00000000008f781c */ /* 0x000fc40000703f70 */
[----:B------:R-:W-:Y:S02]  /*0e70*/  SHF.R.U32.HI R13, RZ, 0x1, R3 ;  /* 0x00000001ff0d7819 */ /* 0x000fe40000011603 */
[----:B------:R-:W-:-:S04]  /*0e80*/  SEL R12, RZ, 0x1, !P0 ;  /* 0x00000001ff0c7807 */ /* 0x000fc80004000000 */
[----:B------:R-:W-:-:S04]  /*0e90*/  LOP3.LUT R12, R12, 0x1, R13, 0xf8, !PT ;  /* 0x000000010c0c7812 */ /* 0x000fc800078ef80d */
[----:B------:R-:W-:-:S05]  /*0ea0*/  LOP3.LUT R12, R12, R3, RZ, 0xc0, !PT ;  /* 0x000000030c0c7212 */ /* 0x000fca00078ec0ff */
[----:B------:R-:W-:-:S05]  /*0eb0*/  IMAD.IADD R13, R13, 0x1, R12 ;  /* 0x000000010d0d7824 */ /* 0x000fca00078e020c */
[----:B------:R-:W-:Y:S01]  /*0ec0*/  LOP3.LUT R2, R13, R2, RZ, 0xfc, !PT ;  /* 0x000000020d027212 */ /* 0x000fe200078efcff */
[----:B------:R-:W-:Y:S06]  /*0ed0*/  BRA `(.L_x_36) ;  /* 0x0000000000107947 */ /* 0x000fec0003800000 */
.L_x_35:
[----:B------:R-:W-:-:S04]  /*0ee0*/  LOP3.LUT R2, R2, 0x80000000, RZ, 0xc0, !PT ;  /* 0x8000000002027812 */ /* 0x000fc800078ec0ff */
[----:B------:R-:W-:Y:S01]  /*0ef0*/  LOP3.LUT R2, R2, 0x7f800000, RZ, 0xfc, !PT ;  /* 0x7f80000002027812 */ /* 0x000fe200078efcff */
[----:B------:R-:W-:Y:S06]  /*0f00*/  BRA `(.L_x_36) ;  /* 0x0000000000047947 */ /* 0x000fec0003800000 */
.L_x_34:
[----:B------:R-:W-:-:S07]  /*0f10*/  IMAD R2, R25, 0x800000, R2 ;  /* 0x0080000019027824 */ /* 0x000fce00078e0202 */
.L_x_36:
[----:B------:R-:W-:Y:S05]  /*0f20*/  BSYNC.RECONVERGENT B3 ;  /* 0x0000000000037941 */ /* 0x000fea0003800200 */
.L_x_33:
[----:B------:R-:W-:Y:S05]  /*0f30*/  BRA `(.L_x_37) ;  /* 0x0000000000207947 */ /* 0x000fea0003800000 */
.L_x_32:
[----:B------:R-:W-:-:S04]  /*0f40*/  LOP3.LUT R2, R15, 0x80000000, R2, 0x48, !PT ;  /* 0x800000000f027812 */ /* 0x000fc800078e4802 */
[----:B------:R-:W-:Y:S01]  /*0f50*/  LOP3.LUT R2, R2, 0x7f800000, RZ, 0xfc, !PT ;  /* 0x7f80000002027812 */ /* 0x000fe200078efcff */
[----:B------:R-:W-:Y:S06]  /*0f60*/  BRA `(.L_x_37) ;  /* 0x0000000000147947 */ /* 0x000fec0003800000 */
.L_x_31:
[----:B------:R-:W-:Y:S01]  /*0f70*/  LOP3.LUT R2, R15, 0x80000000, R2, 0x48, !PT ;  /* 0x800000000f027812 */ /* 0x000fe200078e4802 */
[----:B------:R-:W-:Y:S06]  /*0f80*/  BRA `(.L_x_37) ;  /* 0x00000000000c7947 */ /* 0x000fec0003800000 */
.L_x_30:
[----:B------:R-:W0:Y:S01]  /*0f90*/  MUFU.RSQ R2, -QNAN ;  /* 0xffc0000000027908 */ /* 0x000e220000001400 */
[----:B------:R-:W-:Y:S05]  /*0fa0*/  BRA `(.L_x_37) ;  /* 0x0000000000047947 */ /* 0x000fea0003800000 */
.L_x_29:
[----:B------:R-:W-:-:S07]  /*0fb0*/  FADD.FTZ R2, R2, R3 ;  /* 0x0000000302027221 */ /* 0x000fce0000010000 */
.L_x_37:
[----:B------:R-:W-:Y:S05]  /*0fc0*/  BSYNC.RECONVERGENT B2 ;  /* 0x0000000000027941 */ /* 0x000fea0003800200 */
.L_x_27:
[----:B0-----:R-:W-:Y:S02]  /*0fd0*/  IMAD.MOV.U32 R12, RZ, RZ, R2 ;  /* 0x000000ffff0c7224 */ /* 0x001fe400078e0002 */
[----:B------:R-:W-:Y:S02]  /*0fe0*/  IMAD.MOV.U32 R2, RZ, RZ, R14 ;  /* 0x000000ffff027224 */ /* 0x000fe400078e000e */
[----:B------:R-:W-:-:S04]  /*0ff0*/  IMAD.MOV.U32 R3, RZ, RZ, 0x0 ;  /* 0x00000000ff037424 */ /* 0x000fc800078e00ff */
[----:B------:R-:W-:Y:S05]  /*1000*/  RET.REL.NODEC R2 `(_Z12iterate_gridfffbPbPfS0_i) ;  /* 0xffffffec02fc7950 */ /* 0x000fea0003c3ffff */
.L_x_38:
        /* <DEDUP_REMOVED lines=15> */
.L_x_45:


//--------------------- .text._Z11set_latticePb   --------------------------
	.section	.text._Z11set_latticePb,"ax",@progbits
	.align	128
        .global         _Z11set_latticePb
        .type           _Z11set_latticePb,@function
        .size           _Z11set_latticePb,(.L_x_51 - _Z11set_latticePb)
        .other          _Z11set_latticePb,@"STO_CUDA_ENTRY STV_DEFAULT"
_Z11set_latticePb:
.text._Z11set_latticePb:
[----:B------:R-:W-:Y:S01]  /*0000*/  LDC R1, c[0x0][0x37c] ;  /* 0x0000df00ff017b82 */ /* 0x000fe20000000800 */
[----:B------:R-:W0:Y:S07]  /*0010*/  S2R R7, SR_TID.X ;  /* 0x0000000000077919 */ /* 0x000e2e0000002100 */
[----:B------:R-:W1:Y:S01]  /*0020*/  LDC.64 R2, c[0x0][0x380] ;  /* 0x0000e000ff027b82 */ /* 0x000e620000000a00 */
[----:B------:R-:W-:Y:S01]  /*0030*/  BSSY.RECONVERGENT B0, `(.L_x_39) ;  /* 0x000001f000007945 */ /* 0x000fe20003800200 */
[----:B------:R-:W-:Y:S01]  /*0040*/  IMAD.MOV.U32 R9, RZ, RZ, RZ ;  /* 0x000000ffff097224 */ /* 0x000fe200078e00ff */
[----:B------:R-:W2:Y:S01]  /*0050*/  LDCU.64 UR4, c[0x0][0x358] ;  /* 0x00006b00ff0477ac */ /* 0x000ea20008000a00 */
[----:B0-----:R-:W-:-:S04]  /*0060*/  SHF.R.U32.HI R0, RZ, 0x9, R7 ;  /* 0x00000009ff007819 */ /* 0x001fc80000011607 */
[----:B------:R-:W-:-:S04]  /*0070*/  IADD3 R11, PT, PT, -R0, 0x800, RZ ;  /* 0x00000800000b7810 */ /* 0x000fc80007ffe1ff */
[C---:B------:R-:W-:Y:S02]  /*0080*/  LOP3.LUT R12, R11.reuse, 0xf, RZ, 0xc0, !PT ;  /* 0x0000000f0b0c7812 */ /* 0x040fe400078ec0ff */
[----:B--2---:R-:W-:-:S07]  /*0090*/  LOP3.LUT R6, R11, 0xff0, RZ, 0xc0, !PT ;  /* 0x00000ff00b067812 */ /* 0x004fce00078ec0ff */
.L_x_40:
[----:B01----:R-:W-:Y:S01]  /*00a0*/  IADD3 R4, P0, PT, R7, R2, RZ ;  /* 0x0000000207047210 */ /* 0x003fe20007f1e0ff */
[----:B------:R-:W-:Y:S02]  /*00b0*/  IMAD.MOV.U32 R8, RZ, RZ, 0x1 ;  /* 0x00000001ff087424 */ /* 0x000fe400078e00ff */
[----:B------:R-:W-:Y:S02]  /*00c0*/  VIADD R9, R9, 0x10 ;  /* 0x0000001009097836 */ /* 0x000fe40000000000 */
[----:B------:R-:W-:Y:S02]  /*00d0*/  IMAD.X R5, RZ, RZ, R3, P0 ;  /* 0x000000ffff057224 */ /* 0x000fe400000e0603 */
[----:B------:R-:W-:Y:S01]  /*00e0*/  IMAD.MOV.U32 R10, RZ, RZ, R7 ;  /* 0x000000ffff0a7224 */ /* 0x000fe200078e0007 */
[----:B------:R-:W-:Y:S01]  /*00f0*/  ISETP.NE.AND P0, PT, R9, R6, PT ;  /* 0x000000060900720c */ /* 0x000fe20003f05270 */
[----:B------:R-:W-:Y:S01]  /*0100*/  VIADD R7, R7, 0x2000 ;  /* 0x0000200007077836 */ /* 0x000fe20000000000 */
[----:B------:R0:W-:Y:S04]  /*0110*/  STG.E.U8 desc[UR4][R4.64], R8 ;  /* 0x0000000804007986 */ /* 0x0001e8000c101104 */
        /* <DEDUP_REMOVED lines=14> */
[----:B------:R0:W-:Y:S01]  /*0200*/  STG.E.U8 desc[UR4][R4.64+0x1e00], R8 ;  /* 0x001e000804007986 */ /* 0x0001e2000c101104 */
[----:B------:R-:W-:Y:S05]  /*0210*/  @P0 BRA `(.L_x_40) ;  /* 0xfffffffc00a00947 */ /* 0x000fea000383ffff */
[----:B------:R-:W-:Y:S05]  /*0220*/  BSYNC.RECONVERGENT B0 ;  /* 0x0000000000007941 */ /* 0x000fea0003800200 */
.L_x_39:
[----:B------:R-:W-:-:S13]  /*0230*/  ISETP.NE.AND P0, PT, R12, RZ, PT ;  /* 0x000000ff0c00720c */ /* 0x000fda0003f05270 */
[----:B------:R-:W-:Y:S05]  /*0240*/  @!P0 EXIT ;  /* 0x000000000000894d */ /* 0x000fea0003800000 */
[----:B------:R-:W-:Y:S01]  /*0250*/  ISETP.GE.U32.AND P0, PT, R12, 0x8, PT ;  /* 0x000000080c00780c */ /* 0x000fe20003f06070 */
[----:B------:R-:W-:Y:S01]  /*0260*/  BSSY.RECONVERGENT B0, `(.L_x_41) ;  /* 0x000000d000007945 */ /* 0x000fe20003800200 */
[----:B------:R-:W-:-:S04]  /*0270*/  LOP3.LUT R6, R11, 0x7, RZ, 0xc0, !PT ;  /* 0x000000070b067812 */ /* 0x000fc800078ec0ff */
[----:B------:R-:W-:-:S07]  /*0280*/  ISETP.NE.AND P1, PT, R6, RZ, PT ;  /* 0x000000ff0600720c */ /* 0x000fce0003f25270 */
[----:B------:R-:W-:Y:S06]  /*0290*/  @!P0 BRA `(.L_x_42) ;  /* 0x0000000000248947 */ /* 0x000fec0003800000 */
[----:B------:R1:W-:Y:S01]  /*02a0*/  STG.E.U8 desc[UR4][R4.64+0x2000], R8 ;  /* 0x0020000804007986 */ /* 0x0003e2000c101104 */
[----:B------:R-:W-:-:S03]  /*02b0*/  VIADD R7, R10, 0x3000 ;  /* 0x000030000a077836 */ /* 0x000fc60000000000 */
[----:B------:R1:W-:Y:S04]  /*02c0*/  STG.E.U8 desc[UR4][R4.64+0x2200], R8 ;  /* 0x0022000804007986 */ /* 0x0003e8000c101104 */
[----:B------:R1:W-:Y:S04]  /*02d0*/  STG.E.U8 desc[UR4][R4.64+0x2400], R8 ;  /* 0x0024000804007986 */ /* 0x0003e8000c101104 */
[----:B------:R1:W-:Y:S04]  /*02e0*/  STG.E.U8 desc[UR4][R4.64+0x2600], R8 ;  /* 0x0026000804007986 */ /* 0x0003e8000c101104 */
[----:B------:R1:W-:Y:S04]  /*02f0*/  STG.E.U8 desc[UR4][R4.64+0x2800], R8 ;  /* 0x0028000804007986 */ /* 0x0003e8000c101104 */
[----:B------:R1:W-:Y:S04]  /*0300*/  STG.E.U8 desc[UR4][R4.64+0x2a00], R8 ;  /* 0x002a000804007986 */ /* 0x0003e8000c101104 */
[----:B------:R1:W-:Y:S04]  /*0310*/  STG.E.U8 desc[UR4][R4.64+0x2c00], R8 ;  /* 0x002c000804007986 */ /* 0x0003e8000c101104 */
[----:B------:R1:W-:Y:S02]  /*0320*/  STG.E.U8 desc[UR4][R4.64+0x2e00], R8 ;  /* 0x002e000804007986 */ /* 0x0003e4000c101104 */
.L_x_42:
[----:B------:R-:W-:Y:S05]  /*0330*/  BSYNC.RECONVERGENT B0 ;  /* 0x0000000000007941 */ /* 0x000fea0003800200 */
.L_x_41:
[----:B------:R-:W-:Y:S05]  /*0340*/  @!P1 EXIT ;  /* 0x000000000000994d */ /* 0x000fea0003800000 */
[----:B------:R-:W-:-:S13]  /*0350*/  ISETP.GE.U32.AND P0, PT, R6, 0x4, PT ;  /* 0x000000040600780c */ /* 0x000fda0003f06070 */
[C---:B01----:R-:W-:Y:S01]  /*0360*/  @P0 IADD3 R4, P1, PT, R7.reuse, R2, RZ ;  /* 0x0000000207040210 */ /* 0x043fe20007f3e0ff */
[----:B------:R-:W-:-:S04]  /*0370*/  @P0 VIADD R7, R7, 0x800 ;  /* 0x0000080007070836 */ /* 0x000fc80000000000 */
[----:B------:R-:W-:Y:S01]  /*0380*/  @P0 IMAD.X R5, RZ, RZ, R3, P1 ;  /* 0x000000ffff050224 */ /* 0x000fe200008e0603 */
[----:B------:R-:W-:-:S04]  /*0390*/  LOP3.LUT P1, RZ, R11, 0x3, RZ, 0xc0, !PT ;  /* 0x000000030bff7812 */ /* 0x000fc8000782c0ff */
[----:B------:R0:W-:Y:S04]  /*03a0*/  @P0 STG.E.U8 desc[UR4][R4.64], R8 ;  /* 0x0000000804000986 */ /* 0x0001e8000c101104 */
[----:B------:R0:W-:Y:S04]  /*03b0*/  @P0 STG.E.U8 desc[UR4][R4.64+0x200], R8 ;  /* 0x0002000804000986 */ /* 0x0001e8000c101104 */
[----:B------:R0:W-:Y:S04]  /*03c0*/  @P0 STG.E.U8 desc[UR4][R4.64+0x400], R8 ;  /* 0x0004000804000986 */ /* 0x0001e8000c101104 */
[----:B------:R0:W-:Y:S01]  /*03d0*/  @P0 STG.E.U8 desc[UR4][R4.64+0x600], R8 ;  /* 0x0006000804000986 */ /* 0x0001e2000c101104 */
[----:B------:R-:W-:Y:S05]  /*03e0*/  @!P1 EXIT ;  /* 0x000000000000994d */ /* 0x000fea0003800000 */
[----:B------:R-:W-:Y:S01]  /*03f0*/  IADD3 R7, P0, PT, R7, R2, RZ ;  /* 0x0000000207077210 */ /* 0x000fe20007f1e0ff */
[----:B------:R-:W-:-:S04]  /*0400*/  IMAD R0, R0, -0x3, RZ ;  /* 0xfffffffd00007824 */ /* 0x000fc800078e02ff */
[----:B0-----:R-:W-:-:S08]  /*0410*/  IMAD.X R4, RZ, RZ, R3, P0 ;  /* 0x000000ffff047224 */ /* 0x001fd000000e0603 */
.L_x_43:
[----:B------:R-:W-:Y:S01]  /*0420*/  IMAD.MOV.U32 R2, RZ, RZ, R7 ;  /* 0x000000ffff027224 */ /* 0x000fe200078e0007 */
[----:B------:R-:W-:Y:S01]  /*0430*/  IADD3 R7, P1, PT, R7, 0x200, RZ ;  /* 0x0000020007077810 */ /* 0x000fe20007f3e0ff */
[--C-:B------:R-:W-:Y:S02]  /*0440*/  IMAD.MOV.U32 R3, RZ, RZ, R4.reuse ;  /* 0x000000ffff037224 */ /* 0x100fe400078e0004 */
[----:B------:R-:W-:Y:S02]  /*0450*/  VIADD R0, R0, 0x1 ;  /* 0x0000000100007836 */ /* 0x000fe40000000000 */
[----:B------:R-:W-:Y:S01]  /*0460*/  IMAD.X R4, RZ, RZ, R4, P1 ;  /* 0x000000ffff047224 */ /* 0x000fe200008e0604 */
[----:B------:R0:W-:Y:S02]  /*0470*/  STG.E.U8 desc[UR4][R2.64], R8 ;  /* 0x0000000802007986 */ /* 0x0001e4000c101104 */
[----:B------:R-:W-:-:S13]  /*0480*/  ISETP.NE.AND P0, PT, R0, RZ, PT ;  /* 0x000000ff0000720c */ /* 0x000fda0003f05270 */
[----:B0-----:R-:W-:Y:S05]  /*0490*/  @P0 BRA `(.L_x_43) ;  /* 0xfffffffc00e00947 */ /* 0x001fea000383ffff */
[----:B------:R-:W-:Y:S05]  /*04a0*/  EXIT ;  /* 0x000000000000794d */ /* 0x000fea0003800000 */
.L_x_44:
        /* <DEDUP_REMOVED lines=13> */
.L_x_51:


//--------------------- .nv.global.init           --------------------------
	.section	.nv.global.init,"aw",@progbits
	.align	4
.nv.global.init:
	.type		mrg32k3aM1SubSeq,@object
	.size		mrg32k3aM1SubSeq,(mrg32k3aM2SubSeq - mrg32k3aM1SubSeq)
mrg32k3aM1SubSeq:
        /*0000*/ 	.byte	0x0b, 0xcc, 0xee, 0x04, 0x73, 0x29, 0x8b, 0x6f, 0xf6, 0x53, 0x03, 0xf6, 0x23, 0xf6, 0xea, 0xda
        /* <DEDUP_REMOVED lines=125> */
	.type		mrg32k3aM2SubSeq,@object
	.size		mrg32k3aM2SubSeq,(mrg32k3aM1 - mrg32k3aM2SubSeq)
mrg32k3aM2SubSeq:
        /* <DEDUP_REMOVED lines=126> */
	.type		mrg32k3aM1,@object
	.size		mrg32k3aM1,(mrg32k3aM1Seq - mrg32k3aM1)
mrg32k3aM1:
        /* <DEDUP_REMOVED lines=144> */
	.type		mrg32k3aM1Seq,@object
	.size		mrg32k3aM1Seq,(mrg32k3aM2 - mrg32k3aM1Seq)
mrg32k3aM1Seq:
        /* <DEDUP_REMOVED lines=144> */
	.type		mrg32k3aM2,@object
	.size		mrg32k3aM2,(mrg32k3aM2Seq - mrg32k3aM2)
mrg32k3aM2:
        /* <DEDUP_REMOVED lines=144> */
	.type		mrg32k3aM2Seq,@object
	.size		mrg32k3aM2Seq,(precalc_xorwow_matrix - mrg32k3aM2Seq)
mrg32k3aM2Seq:
        /* <DEDUP_REMOVED lines=144> */
	.type		precalc_xorwow_matrix,@object
	.size		precalc_xorwow_matrix,(precalc_xorwow_offset_matrix - precalc_xorwow_matrix)
precalc_xorwow_matrix:
        /* <DEDUP_REMOVED lines=6400> */
	.type		precalc_xorwow_offset_matrix,@object
	.size		precalc_xorwow_offset_matrix,(.L_1 - precalc_xorwow_offset_matrix)
precalc_xorwow_offset_matrix:
        /* <DEDUP_REMOVED lines=6400> */
.L_1:


//--------------------- .nv.shared.reserved.0     --------------------------
	.section	.nv.shared.reserved.0,"aw",@nobits
	.weak		__nv_reservedSMEM_offset_0_alias
	.size		__nv_reservedSMEM_offset_0_alias, 0, 64
	.other		__nv_reservedSMEM_offset_0_alias,@"STO_CUDA_RESERVED_SHARED STV_DEFAULT"
__nv_reservedSMEM_offset_0_alias:
	.zero		0
	.zero		64


//--------------------- .nv.constant0._Z7add_valPfS_ --------------------------
	.section	.nv.constant0._Z7add_valPfS_,"a",@progbits
	.sectionflags	@""
	.align	4
.nv.constant0._Z7add_valPfS_:
	.zero		912


//--------------------- .nv.constant0._Z7set_valPff --------------------------
	.section	.nv.constant0._Z7set_valPff,"a",@progbits
	.sectionflags	@""
	.align	4
.nv.constant0._Z7set_valPff:
	.zero		908


//--------------------- .nv.constant0._Z7vec_sumPfS_ --------------------------
	.section	.nv.constant0._Z7vec_sumPfS_,"a",@progbits
	.sectionflags	@""
	.align	4
.nv.constant0._Z7vec_sumPfS_:
	.zero		912


//--------------------- .nv.constant0._Z9reset_vecPf --------------------------
	.section	.nv.constant0._Z9reset_vecPf,"a",@progbits
	.sectionflags	@""
	.align	4
.nv.constant0._Z9reset_vecPf:
	.zero		904


//--------------------- .nv.constant0._Z12iterate_gridfffbPbPfS0_i --------------------------
	.section	.nv.constant0._Z12iterate_gridfffbPbPfS0_i,"a",@progbits
	.sectionflags	@""
	.align	4
.nv.constant0._Z12iterate_gridfffbPbPfS0_i:
	.zero		940


//--------------------- .nv.constant0._Z11set_latticePb --------------------------
	.section	.nv.constant0._Z11set_latticePb,"a",@progbits
	.sectionflags	@""
	.align	4
.nv.constant0._Z11set_latticePb:
	.zero		904


//--------------------- SYMBOLS --------------------------

	.type		.nv.reservedSmem.offset0,@object
	.size		.nv.reservedSmem.offset0,0x4
